	.target	sm_100a

	.elftype	@"ET_EXEC"


//--------------------- .note.nv.tkinfo           --------------------------
	.section	.note.nv.tkinfo,"",@"SHT_NOTE"
	.sectionflags	@"SHF_NOTE_NV_TKINFO"
	.tkinfo
        /*0018*/ 	.word	0x00000002
        /*0030*/ 	.string	""
        /*0030*/ 	.string	"ptxas"
        /*0030*/ 	.string	"Cuda compilation tools, release 13.0, V13.0.88"
        /*0030*/ 	.string	"Build cuda_13.0.r13.0/compiler.36424714_0"
        /*0030*/ 	.string	"-arch sm_100a -m 64 "



//--------------------- .note.nv.cuinfo           --------------------------
	.section	.note.nv.cuinfo,"",@"SHT_NOTE"
	.sectionflags	@"SHF_NOTE_NV_CUINFO"
        /*0018*/ 	.short	0x0002
        /*001a*/ 	.short	0x0064
        /*001c*/ 	.short	0x0082
	.zero		2


//--------------------- .nv.info                  --------------------------
	.section	.nv.info,"",@"SHT_CUDA_INFO"
	.align	4


	//----- nvinfo : EIATTR_REGCOUNT
	.align		4
        /*0000*/ 	.byte	0x04, 0x2f
        /*0002*/ 	.short	(.L_19 - .L_18)
	.align		4
.L_18:
        /*0004*/ 	.word	index@(_ZN7cutlass13device_kernelINS_4gemm6kernel13GemmUniversalIN4cute5tupleIJiiiiEEENS1_10collective13CollectiveMmaINS1_35MainloopSm100TmaUmmaWarpSpecializedILi22ELi2ELi4ENS5_IJNS4_1CILi1EEESB_SB_EEEEENS5_IJNSA_ILi64EEENSA_ILi80EEENSA_ILi32EEEEEENS_6half_tENS5_IJlSB_lEEESI_SJ_NS4_8TiledMMAINS4_8MMA_AtomIJNS4_20SM100_MMA_F16BF16_SSISI_SI_fLi64ELi80ELNS4_4UMMA5MajorE0ELSO_0ELNSN_7ScaleInE0ELSP_0EEEEEENS4_6LayoutISC_NS5_IJNSA_ILi0EEEST_ST_EEEEENS5_IJNS4_10UnderscoreESW_SW_EEEEENS4_13SM90_TMA_LOADENS4_14ComposedLayoutINS4_7SwizzleILi2ELi4ELi3EEENS4_18smem_ptr_flag_bitsILi16EEENSS_INS5_IJNSA_ILi8EEESG_EEENS5_IJSG_SB_EEEEEEEvNS4_8identityESZ_S19_vS1A_EENS_8epilogue10collective18CollectiveEpilogueINS1C_23Sm100TmaWarpSpecializedILi2ELi1ELi40ELb1ELb0EEEJSH_NS5_IJNSS_ISE_SB_EENSS_ISF_SB_EEEEESI_SJ_SI_SJ_NS1C_6fusion15FusionCallbacksIS1G_NS1K_17LinearCombinationISI_fSI_fLNS_15FloatRoundStyleE2EEESH_S1J_JEEENS4_5SM1004TMEM4LOAD26SM100_TMEM_LOAD_16dp256b2xESZ_NS10_INS11_ILi1ELi4ELi3EEES14_NSS_INS5_IJS15_NSA_ILi16EEEEEENS5_IJS1V_SB_EEEEEEENS4_17SM75_U32x4_LDSM_NENS4_14SM90_TMA_STOREES1Z_NS4_17SM90_U32x4_STSM_NENS4_39AutoVectorizingCopyWithAssumedAlignmentILi128EEEEEEvvEEEEvNT_6ParamsE)
        /*0008*/ 	.word	0x0000007f


	//----- nvinfo : EIATTR_FRAME_SIZE
	.align		4
.L_19:
        /*000c*/ 	.byte	0x04, 0x11
        /*000e*/ 	.short	(.L_21 - .L_20)
	.align		4
.L_20:
        /*0010*/ 	.word	index@($__internal_2_$__cuda_sm10x_tcgen05_guardrail_trap_unallocated_columns_being_dealloced)
        /*0014*/ 	.word	0x00000000


	//----- nvinfo : EIATTR_FRAME_SIZE
	.align		4
.L_21:
        /*0018*/ 	.byte	0x04, 0x11
        /*001a*/ 	.short	(.L_23 - .L_22)
	.align		4
.L_22:
        /*001c*/ 	.word	index@($__internal_1_$__cuda_sm10x_tcgen05_guardrail_trap_phase_invalid_during_alloc)
        /*0020*/ 	.word	0x00000000


	//----- nvinfo : EIATTR_FRAME_SIZE
	.align		4
.L_23:
        /*0024*/ 	.byte	0x04, 0x11
        /*0026*/ 	.short	(.L_25 - .L_24)
	.align		4
.L_24:
        /*0028*/ 	.word	index@($__internal_0_$__cuda_sm10x_tcgen05_guardrail_trap_col_being_dealloced_not_returned_by_alloc)
        /*002c*/ 	.word	0x00000000


	//----- nvinfo : EIATTR_FRAME_SIZE
	.align		4
.L_25:
        /*0030*/ 	.byte	0x04, 0x11
        /*0032*/ 	.short	(.L_27 - .L_26)
	.align		4
.L_26:
        /*0034*/ 	.word	index@(_ZN7cutlass13device_kernelINS_4gemm6kernel13GemmUniversalIN4cute5tupleIJiiiiEEENS1_10collective13CollectiveMmaINS1_35MainloopSm100TmaUmmaWarpSpecializedILi22ELi2ELi4ENS5_IJNS4_1CILi1EEESB_SB_EEEEENS5_IJNSA_ILi64EEENSA_ILi80EEENSA_ILi32EEEEEENS_6half_tENS5_IJlSB_lEEESI_SJ_NS4_8TiledMMAINS4_8MMA_AtomIJNS4_20SM100_MMA_F16BF16_SSISI_SI_fLi64ELi80ELNS4_4UMMA5MajorE0ELSO_0ELNSN_7ScaleInE0ELSP_0EEEEEENS4_6LayoutISC_NS5_IJNSA_ILi0EEEST_ST_EEEEENS5_IJNS4_10UnderscoreESW_SW_EEEEENS4_13SM90_TMA_LOADENS4_14ComposedLayoutINS4_7SwizzleILi2ELi4ELi3EEENS4_18smem_ptr_flag_bitsILi16EEENSS_INS5_IJNSA_ILi8EEESG_EEENS5_IJSG_SB_EEEEEEEvNS4_8identityESZ_S19_vS1A_EENS_8epilogue10collective18CollectiveEpilogueINS1C_23Sm100TmaWarpSpecializedILi2ELi1ELi40ELb1ELb0EEEJSH_NS5_IJNSS_ISE_SB_EENSS_ISF_SB_EEEEESI_SJ_SI_SJ_NS1C_6fusion15FusionCallbacksIS1G_NS1K_17LinearCombinationISI_fSI_fLNS_15FloatRoundStyleE2EEESH_S1J_JEEENS4_5SM1004TMEM4LOAD26SM100_TMEM_LOAD_16dp256b2xESZ_NS10_INS11_ILi1ELi4ELi3EEES14_NSS_INS5_IJS15_NSA_ILi16EEEEEENS5_IJS1V_SB_EEEEEEENS4_17SM75_U32x4_LDSM_NENS4_14SM90_TMA_STOREES1Z_NS4_17SM90_U32x4_STSM_NENS4_39AutoVectorizingCopyWithAssumedAlignmentILi128EEEEEEvvEEEEvNT_6ParamsE)
        /*0038*/ 	.word	0x00000000


	//----- nvinfo : EIATTR_MIN_STACK_SIZE
	.align		4
.L_27:
        /*003c*/ 	.byte	0x04, 0x12
        /*003e*/ 	.short	(.L_29 - .L_28)
	.align		4
.L_28:
        /*0040*/ 	.word	index@(_ZN7cutlass13device_kernelINS_4gemm6kernel13GemmUniversalIN4cute5tupleIJiiiiEEENS1_10collective13CollectiveMmaINS1_35MainloopSm100TmaUmmaWarpSpecializedILi22ELi2ELi4ENS5_IJNS4_1CILi1EEESB_SB_EEEEENS5_IJNSA_ILi64EEENSA_ILi80EEENSA_ILi32EEEEEENS_6half_tENS5_IJlSB_lEEESI_SJ_NS4_8TiledMMAINS4_8MMA_AtomIJNS4_20SM100_MMA_F16BF16_SSISI_SI_fLi64ELi80ELNS4_4UMMA5MajorE0ELSO_0ELNSN_7ScaleInE0ELSP_0EEEEEENS4_6LayoutISC_NS5_IJNSA_ILi0EEEST_ST_EEEEENS5_IJNS4_10UnderscoreESW_SW_EEEEENS4_13SM90_TMA_LOADENS4_14ComposedLayoutINS4_7SwizzleILi2ELi4ELi3EEENS4_18smem_ptr_flag_bitsILi16EEENSS_INS5_IJNSA_ILi8EEESG_EEENS5_IJSG_SB_EEEEEEEvNS4_8identityESZ_S19_vS1A_EENS_8epilogue10collective18CollectiveEpilogueINS1C_23Sm100TmaWarpSpecializedILi2ELi1ELi40ELb1ELb0EEEJSH_NS5_IJNSS_ISE_SB_EENSS_ISF_SB_EEEEESI_SJ_SI_SJ_NS1C_6fusion15FusionCallbacksIS1G_NS1K_17LinearCombinationISI_fSI_fLNS_15FloatRoundStyleE2EEESH_S1J_JEEENS4_5SM1004TMEM4LOAD26SM100_TMEM_LOAD_16dp256b2xESZ_NS10_INS11_ILi1ELi4ELi3EEES14_NSS_INS5_IJS15_NSA_ILi16EEEEEENS5_IJS1V_SB_EEEEEEENS4_17SM75_U32x4_LDSM_NENS4_14SM90_TMA_STOREES1Z_NS4_17SM90_U32x4_STSM_NENS4_39AutoVectorizingCopyWithAssumedAlignmentILi128EEEEEEvvEEEEvNT_6ParamsE)
        /*0044*/ 	.word	0x00000000
.L_29:


//--------------------- .nv.compat                --------------------------
	.section	.nv.compat,"",@"SHT_CUDA_COMPAT_INFO"
	.align	4
        /*0000*/ 	.byte	0x02, 0x09, 0x01, 0x00, 0x02, 0x02, 0x02, 0x00, 0x02, 0x05, 0x05, 0x00, 0x03, 0x07, 0x01, 0x01
        /*0010*/ 	.byte	0x02, 0x03, 0x01, 0x00, 0x02, 0x06, 0x01, 0x00, 0x04, 0x0b, 0x08, 0x00, 0x09, 0x00, 0x00, 0x00
        /*0020*/ 	.byte	0x00, 0x00, 0x00, 0x00


//--------------------- .nv.info._ZN7cutlass13device_kernelINS_4gemm6kernel13GemmUniversalIN4cute5tupleIJiiiiEEENS1_10collective13CollectiveMmaINS1_35MainloopSm100TmaUmmaWarpSpecializedILi22ELi2ELi4ENS5_IJNS4_1CILi1EEESB_SB_EEEEENS5_IJNSA_ILi64EEENSA_ILi80EEENSA_ILi32EEEEEENS_6half_tENS5_IJlSB_lEEESI_SJ_NS4_8TiledMMAINS4_8MMA_AtomIJNS4_20SM100_MMA_F16BF16_SSISI_SI_fLi64ELi80ELNS4_4UMMA5MajorE0ELSO_0ELNSN_7ScaleInE0ELSP_0EEEEEENS4_6LayoutISC_NS5_IJNSA_ILi0EEEST_ST_EEEEENS5_IJNS4_10UnderscoreESW_SW_EEEEENS4_13SM90_TMA_LOADENS4_14ComposedLayoutINS4_7SwizzleILi2ELi4ELi3EEENS4_18smem_ptr_flag_bitsILi16EEENSS_INS5_IJNSA_ILi8EEESG_EEENS5_IJSG_SB_EEEEEEEvNS4_8identityESZ_S19_vS1A_EENS_8epilogue10collective18CollectiveEpilogueINS1C_23Sm100TmaWarpSpecializedILi2ELi1ELi40ELb1ELb0EEEJSH_NS5_IJNSS_ISE_SB_EENSS_ISF_SB_EEEEESI_SJ_SI_SJ_NS1C_6fusion15FusionCallbacksIS1G_NS1K_17LinearCombinationISI_fSI_fLNS_15FloatRoundStyleE2EEESH_S1J_JEEENS4_5SM1004TMEM4LOAD26SM100_TMEM_LOAD_16dp256b2xESZ_NS10_INS11_ILi1ELi4ELi3EEES14_NSS_INS5_IJS15_NSA_ILi16EEEEEENS5_IJS1V_SB_EEEEEEENS4_17SM75_U32x4_LDSM_NENS4_14SM90_TMA_STOREES1Z_NS4_17SM90_U32x4_STSM_NENS4_39AutoVectorizingCopyWithAssumedAlignmentILi128EEEEEEvvEEEEvNT_6ParamsE --------------------------
	.section	.nv.info._ZN7cutlass13device_kernelINS_4gemm6kernel13GemmUniversalIN4cute5tupleIJiiiiEEENS1_10collective13CollectiveMmaINS1_35MainloopSm100TmaUmmaWarpSpecializedILi22ELi2ELi4ENS5_IJNS4_1CILi1EEESB_SB_EEEEENS5_IJNSA_ILi64EEENSA_ILi80EEENSA_ILi32EEEEEENS_6half_tENS5_IJlSB_lEEESI_SJ_NS4_8TiledMMAINS4_8MMA_AtomIJNS4_20SM100_MMA_F16BF16_SSISI_SI_fLi64ELi80ELNS4_4UMMA5MajorE0ELSO_0ELNSN_7ScaleInE0ELSP_0EEEEEENS4_6LayoutISC_NS5_IJNSA_ILi0EEEST_ST_EEEEENS5_IJNS4_10UnderscoreESW_SW_EEEEENS4_13SM90_TMA_LOADENS4_14ComposedLayoutINS4_7SwizzleILi2ELi4ELi3EEENS4_18smem_ptr_flag_bitsILi16EEENSS_INS5_IJNSA_ILi8EEESG_EEENS5_IJSG_SB_EEEEEEEvNS4_8identityESZ_S19_vS1A_EENS_8epilogue10collective18CollectiveEpilogueINS1C_23Sm100TmaWarpSpecializedILi2ELi1ELi40ELb1ELb0EEEJSH_NS5_IJNSS_ISE_SB_EENSS_ISF_SB_EEEEESI_SJ_SI_SJ_NS1C_6fusion15FusionCallbacksIS1G_NS1K_17LinearCombinationISI_fSI_fLNS_15FloatRoundStyleE2EEESH_S1J_JEEENS4_5SM1004TMEM4LOAD26SM100_TMEM_LOAD_16dp256b2xESZ_NS10_INS11_ILi1ELi4ELi3EEES14_NSS_INS5_IJS15_NSA_ILi16EEEEEENS5_IJS1V_SB_EEEEEEENS4_17SM75_U32x4_LDSM_NENS4_14SM90_TMA_STOREES1Z_NS4_17SM90_U32x4_STSM_NENS4_39AutoVectorizingCopyWithAssumedAlignmentILi128EEEEEEvvEEEEvNT_6ParamsE,"",@"SHT_CUDA_INFO"
	.sectionflags	@""
	.align	4


	//----- nvinfo : EIATTR_CUDA_API_VERSION
	.align		4
        /*0000*/ 	.byte	0x04, 0x37
        /*0002*/ 	.short	(.L_31 - .L_30)
.L_30:
        /*0004*/ 	.word	0x00000082


	//----- nvinfo : EIATTR_KPARAM_INFO
	.align		4
.L_31:
        /*0008*/ 	.byte	0x04, 0x17
        /*000a*/ 	.short	(.L_33 - .L_32)
.L_32:
        /*000c*/ 	.word	0x00000000
        /*0010*/ 	.short	0x0000
        /*0012*/ 	.short	0x0000
        /*0014*/ 	.byte	0x00, 0xf0, 0x01, 0x20


	//----- nvinfo : EIATTR_AT_ENTRY_FRAGMENTS
	.align		4
.L_33:
        /*0018*/ 	.byte	0x04, 0x4f
        /*001a*/ 	.short	(.L_35 - .L_34)


	//   ....[0]....
.L_34:
        /*001c*/ 	.word	0x00000006


	//----- nvinfo : EIATTR_RESERVED_SMEM_USED
	.align		4
.L_35:
        /*0020*/ 	.byte	0x01, 0x41
	.zero		2


	//----- nvinfo : EIATTR_SPARSE_MMA_MASK
	.align		4
        /*0024*/ 	.byte	0x03, 0x50
        /*0026*/ 	.short	0x0000


	//----- nvinfo : EIATTR_TCGEN05_1CTA_USED
	.align		4
        /*0028*/ 	.byte	0x01, 0x51
	.zero		2


	//----- nvinfo : EIATTR_MAXREG_COUNT
	.align		4
        /*002c*/ 	.byte	0x03, 0x1b
        /*002e*/ 	.short	0x00ff


	//----- nvinfo : EIATTR_NUM_BARRIERS
	.align		4
        /*0030*/ 	.byte	0x02, 0x4c
        /*0032*/ 	.byte	0x07
	.zero		1


	//----- nvinfo : EIATTR_EXTERNS
	.align		4
        /*0034*/ 	.byte	0x04, 0x0f
        /*0036*/ 	.short	(.L_37 - .L_36)


	//   ....[0]....
	.align		4
.L_36:
        /*0038*/ 	.word	index@(__assertfail)


	//----- nvinfo : EIATTR_MERCURY_ISA_VERSION
	.align		4
.L_37:
        /*003c*/ 	.byte	0x03, 0x5f
        /*003e*/ 	.short	0x0101


	//----- nvinfo : EIATTR_INT_WARP_WIDE_INSTR_OFFSETS
	.align		4
        /*0040*/ 	.byte	0x04, 0x31
        /*0042*/ 	.short	(.L_39 - .L_38)


	//   ....[0]....
.L_38:
        /*0044*/ 	.word	0x00002010


	//   ....[1]....
        /*0048*/ 	.word	0x000043e0


	//   ....[2]....
        /*004c*/ 	.word	0x00004410


	//   ....[3]....
        /*0050*/ 	.word	0x00004460


	//   ....[4]....
        /*0054*/ 	.word	0x00004ec0


	//   ....[5]....
        /*0058*/ 	.word	0x00004ed0


	//   ....[6]....
        /*005c*/ 	.word	0x00004f00


	//   ....[7]....
        /*0060*/ 	.word	0x00004f30


	//   ....[8]....
        /*0064*/ 	.word	0x000050c0


	//   ....[9]....
        /*0068*/ 	.word	0x000050f0


	//----- nvinfo : EIATTR_COOP_GROUP_MASK_REGIDS
	.align		4
.L_39:
        /*006c*/ 	.byte	0x04, 0x29
        /*006e*/ 	.short	(.L_41 - .L_40)


	//   ....[0]....
.L_40:
        /*0070*/ 	.word	0xffffffff


	//   ....[1]....
        /*0074*/ 	.word	0xffffffff


	//   ....[2]....
        /*0078*/ 	.word	0xffffffff


	//   ....[3]....
        /*007c*/ 	.word	0xffffffff


	//   ....[4]....
        /*0080*/ 	.word	0xffffffff


	//   ....[5]....
        /*0084*/ 	.word	0xffffffff


	//   ....[6]....
        /*0088*/ 	.word	0xffffffff


	//   ....[7]....
        /*008c*/ 	.word	0xffffffff


	//   ....[8]....
        /*0090*/ 	.word	0xffffffff


	//   ....[9]....
        /*0094*/ 	.word	0xffffffff


	//   ....[10]....
        /*0098*/ 	.word	0xffffffff


	//   ....[11]....
        /*009c*/ 	.word	0xffffffff


	//   ....[12]....
        /*00a0*/ 	.word	0xffffffff


	//----- nvinfo : EIATTR_COOP_GROUP_INSTR_OFFSETS
	.align		4
.L_41:
        /*00a4*/ 	.byte	0x04, 0x28
        /*00a6*/ 	.short	(.L_43 - .L_42)


	//   ....[0]....
.L_42:
        /*00a8*/ 	.word	0x00000090


	//   ....[1]....
        /*00ac*/ 	.word	0x000004d0


	//   ....[2]....
        /*00b0*/ 	.word	0x000008b0


	//   ....[3]....
        /*00b4*/ 	.word	0x00000a10


	//   ....[4]....
        /*00b8*/ 	.word	0x00000b10


	//   ....[5]....
        /*00bc*/ 	.word	0x00000c80


	//   ....[6]....
        /*00c0*/ 	.word	0x00000e20


	//   ....[7]....
        /*00c4*/ 	.word	0x00001ef0


	//   ....[8]....
        /*00c8*/ 	.word	0x000036f0


	//   ....[9]....
        /*00cc*/ 	.word	0x00003900


	//   ....[10]....
        /*00d0*/ 	.word	0x00003930


	//   ....[11]....
        /*00d4*/ 	.word	0x000042d0


	//   ....[12]....
        /*00d8*/ 	.word	0x00004500


	//----- nvinfo : EIATTR_VRC_CTA_INIT_COUNT
	.align		4
.L_43:
        /*00dc*/ 	.byte	0x02, 0x4a
        /*00de*/ 	.byte	0x80
	.zero		1


	//----- nvinfo : EIATTR_SYSCALL_OFFSETS
	.align		4
        /*00e0*/ 	.byte	0x04, 0x46
        /*00e2*/ 	.short	(.L_45 - .L_44)


	//   ....[0]....
.L_44:
        /*00e4*/ 	.word	0x00005c00


	//   ....[1]....
        /*00e8*/ 	.word	0x00005cf0


	//   ....[2]....
        /*00ec*/ 	.word	0x000064f0


	//   ....[3]....
        /*00f0*/ 	.word	0x00006660


	//   ....[4]....
        /*00f4*/ 	.word	0x000067d0


	//   ....[5]....
        /*00f8*/ 	.word	0x00006940


	//   ....[6]....
        /*00fc*/ 	.word	0x00006ab0


	//----- nvinfo : EIATTR_MBARRIER_INSTR_OFFSETS
	.align		4
.L_45:
        /*0100*/ 	.byte	0x04, 0x39
        /*0102*/ 	.short	(.L_47 - .L_46)


	//   ....[0]....
.L_46:
        /*0104*/ 	.word	0x000005d0
        /*0108*/ 	.word	0x000000ff
        /*010c*/ 	.word	0x00000000
        /*0110*/ 	.short	0x0100
        /*0112*/ 	.byte	0x05
	.zero		1


	//   ....[1]....
        /*0114*/ 	.word	0x000005e0
        /*0118*/ 	.word	0x000000ff
        /*011c*/ 	.word	0x000000b0
        /*0120*/ 	.short	0x0100
        /*0122*/ 	.byte	0x05
	.zero		1


	//   ....[2]....
        /*0124*/ 	.word	0x000005f0
        /*0128*/ 	.word	0x000000ff
        /*012c*/ 	.word	0x00000008
        /*0130*/ 	.short	0x0100
        /*0132*/ 	.byte	0x05
	.zero		1


	//   ....[3]....
        /*0134*/ 	.word	0x00000600
        /*0138*/ 	.word	0x000000ff
        /*013c*/ 	.word	0x000000b8
        /*0140*/ 	.short	0x0100
        /*0142*/ 	.byte	0x05
	.zero		1


	//   ....[4]....
        /*0144*/ 	.word	0x00000610
        /*0148*/ 	.word	0x000000ff
        /*014c*/ 	.word	0x00000010
        /*0150*/ 	.short	0x0100
        /*0152*/ 	.byte	0x05
	.zero		1


	//   ....[5]....
        /*0154*/ 	.word	0x00000620
        /*0158*/ 	.word	0x000000ff
        /*015c*/ 	.word	0x000000c0
        /*0160*/ 	.short	0x0100
        /*0162*/ 	.byte	0x05
	.zero		1


	//   ....[6]....
        /*0164*/ 	.word	0x00000630
        /*0168*/ 	.word	0x000000ff
        /*016c*/ 	.word	0x00000018
        /*0170*/ 	.short	0x0100
        /*0172*/ 	.byte	0x05
	.zero		1


	//   ....[7]....
        /*0174*/ 	.word	0x00000640
        /*0178*/ 	.word	0x000000ff
        /*017c*/ 	.word	0x000000c8
        /*0180*/ 	.short	0x0100
        /*0182*/ 	.byte	0x05
	.zero		1


	//   ....[8]....
        /*0184*/ 	.word	0x00000650
        /*0188*/ 	.word	0x000000ff
        /*018c*/ 	.word	0x00000020
        /*0190*/ 	.short	0x0100
        /*0192*/ 	.byte	0x05
	.zero		1


	//   ....[9]....
        /*0194*/ 	.word	0x00000660
        /*0198*/ 	.word	0x000000ff
        /*019c*/ 	.word	0x000000d0
        /*01a0*/ 	.short	0x0100
        /*01a2*/ 	.byte	0x05
	.zero		1


	//   ....[10]....
        /*01a4*/ 	.word	0x00000670
        /*01a8*/ 	.word	0x000000ff
        /*01ac*/ 	.word	0x00000028
        /*01b0*/ 	.short	0x0100
        /*01b2*/ 	.byte	0x05
	.zero		1


	//   ....[11]....
        /*01b4*/ 	.word	0x00000680
        /*01b8*/ 	.word	0x000000ff
        /*01bc*/ 	.word	0x000000d8
        /*01c0*/ 	.short	0x0100
        /*01c2*/ 	.byte	0x05
	.zero		1


	//   ....[12]....
        /*01c4*/ 	.word	0x00000690
        /*01c8*/ 	.word	0x000000ff
        /*01cc*/ 	.word	0x00000030
        /*01d0*/ 	.short	0x0100
        /*01d2*/ 	.byte	0x05
	.zero		1


	//   ....[13]....
        /*01d4*/ 	.word	0x000006a0
        /*01d8*/ 	.word	0x000000ff
        /*01dc*/ 	.word	0x000000e0
        /*01e0*/ 	.short	0x0100
        /*01e2*/ 	.byte	0x05
	.zero		1


	//   ....[14]....
        /*01e4*/ 	.word	0x000006b0
        /*01e8*/ 	.word	0x000000ff
        /*01ec*/ 	.word	0x00000038
        /*01f0*/ 	.short	0x0100
        /*01f2*/ 	.byte	0x05
	.zero		1


	//   ....[15]....
        /*01f4*/ 	.word	0x000006c0
        /*01f8*/ 	.word	0x000000ff
        /*01fc*/ 	.word	0x000000e8
        /*0200*/ 	.short	0x0100
        /*0202*/ 	.byte	0x05
	.zero		1


	//   ....[16]....
        /*0204*/ 	.word	0x000006d0
        /*0208*/ 	.word	0x000000ff
        /*020c*/ 	.word	0x00000040
        /*0210*/ 	.short	0x0100
        /*0212*/ 	.byte	0x05
	.zero		1


	//   ....[17]....
        /*0214*/ 	.word	0x000006e0
        /*0218*/ 	.word	0x000000ff
        /*021c*/ 	.word	0x000000f0
        /*0220*/ 	.short	0x0100
        /*0222*/ 	.byte	0x05
	.zero		1


	//   ....[18]....
        /*0224*/ 	.word	0x000006f0
        /*0228*/ 	.word	0x000000ff
        /*022c*/ 	.word	0x00000048
        /*0230*/ 	.short	0x0100
        /*0232*/ 	.byte	0x05
	.zero		1


	//   ....[19]....
        /*0234*/ 	.word	0x00000700
        /*0238*/ 	.word	0x000000ff
        /*023c*/ 	.word	0x000000f8
        /*0240*/ 	.short	0x0100
        /*0242*/ 	.byte	0x05
	.zero		1


	//   ....[20]....
        /*0244*/ 	.word	0x00000710
        /*0248*/ 	.word	0x000000ff
        /*024c*/ 	.word	0x00000050
        /*0250*/ 	.short	0x0100
        /*0252*/ 	.byte	0x05
	.zero		1


	//   ....[21]....
        /*0254*/ 	.word	0x00000720
        /*0258*/ 	.word	0x000000ff
        /*025c*/ 	.word	0x00000100
        /*0260*/ 	.short	0x0100
        /*0262*/ 	.byte	0x05
	.zero		1


	//   ....[22]....
        /*0264*/ 	.word	0x00000730
        /*0268*/ 	.word	0x000000ff
        /*026c*/ 	.word	0x00000058
        /*0270*/ 	.short	0x0100
        /*0272*/ 	.byte	0x05
	.zero		1


	//   ....[23]....
        /*0274*/ 	.word	0x00000740
        /*0278*/ 	.word	0x000000ff
        /*027c*/ 	.word	0x00000108
        /*0280*/ 	.short	0x0100
        /*0282*/ 	.byte	0x05
	.zero		1


	//   ....[24]....
        /*0284*/ 	.word	0x00000750
        /*0288*/ 	.word	0x000000ff
        /*028c*/ 	.word	0x00000060
        /*0290*/ 	.short	0x0100
        /*0292*/ 	.byte	0x05
	.zero		1


	//   ....[25]....
        /*0294*/ 	.word	0x00000760
        /*0298*/ 	.word	0x000000ff
        /*029c*/ 	.word	0x00000110
        /*02a0*/ 	.short	0x0100
        /*02a2*/ 	.byte	0x05
	.zero		1


	//   ....[26]....
        /*02a4*/ 	.word	0x00000770
        /*02a8*/ 	.word	0x000000ff
        /*02ac*/ 	.word	0x00000068
        /*02b0*/ 	.short	0x0100
        /*02b2*/ 	.byte	0x05
	.zero		1


	//   ....[27]....
        /*02b4*/ 	.word	0x00000780
        /*02b8*/ 	.word	0x000000ff
        /*02bc*/ 	.word	0x00000118
        /*02c0*/ 	.short	0x0100
        /*02c2*/ 	.byte	0x05
	.zero		1


	//   ....[28]....
        /*02c4*/ 	.word	0x00000790
        /*02c8*/ 	.word	0x000000ff
        /*02cc*/ 	.word	0x00000070
        /*02d0*/ 	.short	0x0100
        /*02d2*/ 	.byte	0x05
	.zero		1


	//   ....[29]....
        /*02d4*/ 	.word	0x000007a0
        /*02d8*/ 	.word	0x000000ff
        /*02dc*/ 	.word	0x00000120
        /*02e0*/ 	.short	0x0100
        /*02e2*/ 	.byte	0x05
	.zero		1


	//   ....[30]....
        /*02e4*/ 	.word	0x000007b0
        /*02e8*/ 	.word	0x000000ff
        /*02ec*/ 	.word	0x00000078
        /*02f0*/ 	.short	0x0100
        /*02f2*/ 	.byte	0x05
	.zero		1


	//   ....[31]....
        /*02f4*/ 	.word	0x000007c0
        /*02f8*/ 	.word	0x000000ff
        /*02fc*/ 	.word	0x00000128
        /*0300*/ 	.short	0x0100
        /*0302*/ 	.byte	0x05
	.zero		1


	//   ....[32]....
        /*0304*/ 	.word	0x000007d0
        /*0308*/ 	.word	0x000000ff
        /*030c*/ 	.word	0x00000080
        /*0310*/ 	.short	0x0100
        /*0312*/ 	.byte	0x05
	.zero		1


	//   ....[33]....
        /*0314*/ 	.word	0x000007e0
        /*0318*/ 	.word	0x000000ff
        /*031c*/ 	.word	0x00000130
        /*0320*/ 	.short	0x0100
        /*0322*/ 	.byte	0x05
	.zero		1


	//   ....[34]....
        /*0324*/ 	.word	0x000007f0
        /*0328*/ 	.word	0x000000ff
        /*032c*/ 	.word	0x00000088
        /*0330*/ 	.short	0x0100
        /*0332*/ 	.byte	0x05
	.zero		1


	//   ....[35]....
        /*0334*/ 	.word	0x00000800
        /*0338*/ 	.word	0x000000ff
        /*033c*/ 	.word	0x00000138
        /*0340*/ 	.short	0x0100
        /*0342*/ 	.byte	0x05
	.zero		1


	//   ....[36]....
        /*0344*/ 	.word	0x00000810
        /*0348*/ 	.word	0x000000ff
        /*034c*/ 	.word	0x00000090
        /*0350*/ 	.short	0x0100
        /*0352*/ 	.byte	0x05
	.zero		1


	//   ....[37]....
        /*0354*/ 	.word	0x00000820
        /*0358*/ 	.word	0x000000ff
        /*035c*/ 	.word	0x00000140
        /*0360*/ 	.short	0x0100
        /*0362*/ 	.byte	0x05
	.zero		1


	//   ....[38]....
        /*0364*/ 	.word	0x00000830
        /*0368*/ 	.word	0x000000ff
        /*036c*/ 	.word	0x00000098
        /*0370*/ 	.short	0x0100
        /*0372*/ 	.byte	0x05
	.zero		1


	//   ....[39]....
        /*0374*/ 	.word	0x00000840
        /*0378*/ 	.word	0x000000ff
        /*037c*/ 	.word	0x00000148
        /*0380*/ 	.short	0x0100
        /*0382*/ 	.byte	0x05
	.zero		1


	//   ....[40]....
        /*0384*/ 	.word	0x00000850
        /*0388*/ 	.word	0x000000ff
        /*038c*/ 	.word	0x000000a0
        /*0390*/ 	.short	0x0100
        /*0392*/ 	.byte	0x05
	.zero		1


	//   ....[41]....
        /*0394*/ 	.word	0x00000860
        /*0398*/ 	.word	0x000000ff
        /*039c*/ 	.word	0x00000150
        /*03a0*/ 	.short	0x0100
        /*03a2*/ 	.byte	0x05
	.zero		1


	//   ....[42]....
        /*03a4*/ 	.word	0x00000870
        /*03a8*/ 	.word	0x000000ff
        /*03ac*/ 	.word	0x000000a8
        /*03b0*/ 	.short	0x0100
        /*03b2*/ 	.byte	0x05
	.zero		1


	//   ....[43]....
        /*03b4*/ 	.word	0x00000880
        /*03b8*/ 	.word	0x000000ff
        /*03bc*/ 	.word	0x00000158
        /*03c0*/ 	.short	0x0100
        /*03c2*/ 	.byte	0x05
	.zero		1


	//   ....[44]....
        /*03c4*/ 	.word	0x000009c0
        /*03c8*/ 	.word	0x000000ff
        /*03cc*/ 	.word	0x00000160
        /*03d0*/ 	.short	0x0100
        /*03d2*/ 	.byte	0x06
	.zero		1


	//   ....[45]....
        /*03d4*/ 	.word	0x000009d0
        /*03d8*/ 	.word	0x000000ff
        /*03dc*/ 	.word	0x00000170
        /*03e0*/ 	.short	0x0100
        /*03e2*/ 	.byte	0x06
	.zero		1


	//   ....[46]....
        /*03e4*/ 	.word	0x000009e0
        /*03e8*/ 	.word	0x000000ff
        /*03ec*/ 	.word	0x00000168
        /*03f0*/ 	.short	0x0100
        /*03f2*/ 	.byte	0x06
	.zero		1


	//   ....[47]....
        /*03f4*/ 	.word	0x000009f0
        /*03f8*/ 	.word	0x000000ff
        /*03fc*/ 	.word	0x00000178
        /*0400*/ 	.short	0x0100
        /*0402*/ 	.byte	0x06
	.zero		1


	//   ....[48]....
        /*0404*/ 	.word	0x00000ae0
        /*0408*/ 	.word	0x000000ff
        /*040c*/ 	.word	0x00000180
        /*0410*/ 	.short	0x0100
        /*0412*/ 	.byte	0x05
	.zero		1


	//   ....[49]....
        /*0414*/ 	.word	0x00000af0
        /*0418*/ 	.word	0x000000ff
        /*041c*/ 	.word	0x00000188
        /*0420*/ 	.short	0x0100
        /*0422*/ 	.byte	0x05
	.zero		1


	//   ....[50]....
        /*0424*/ 	.word	0x00000c30
        /*0428*/ 	.word	0x000000ff
        /*042c*/ 	.word	0x00000190
        /*0430*/ 	.short	0x0100
        /*0432*/ 	.byte	0x05
	.zero		1


	//   ....[51]....
        /*0434*/ 	.word	0x00000c40
        /*0438*/ 	.word	0x000000ff
        /*043c*/ 	.word	0x000001a0
        /*0440*/ 	.short	0x0100
        /*0442*/ 	.byte	0x05
	.zero		1


	//   ....[52]....
        /*0444*/ 	.word	0x00000c50
        /*0448*/ 	.word	0x000000ff
        /*044c*/ 	.word	0x00000198
        /*0450*/ 	.short	0x0100
        /*0452*/ 	.byte	0x05
	.zero		1


	//   ....[53]....
        /*0454*/ 	.word	0x00000c60
        /*0458*/ 	.word	0x000000ff
        /*045c*/ 	.word	0x000001a8
        /*0460*/ 	.short	0x0100
        /*0462*/ 	.byte	0x05
	.zero		1


	//   ....[54]....
        /*0464*/ 	.word	0x00000d90
        /*0468*/ 	.word	0x000000ff
        /*046c*/ 	.word	0x000001b0
        /*0470*/ 	.short	0x0100
        /*0472*/ 	.byte	0x06
	.zero		1


	//   ....[55]....
        /*0474*/ 	.word	0x00000da0
        /*0478*/ 	.word	0x000000ff
        /*047c*/ 	.word	0x000001d0
        /*0480*/ 	.short	0x0100
        /*0482*/ 	.byte	0x06
	.zero		1


	//   ....[56]....
        /*0484*/ 	.word	0x00000db0
        /*0488*/ 	.word	0x000000ff
        /*048c*/ 	.word	0x000001b8
        /*0490*/ 	.short	0x0100
        /*0492*/ 	.byte	0x06
	.zero		1


	//   ....[57]....
        /*0494*/ 	.word	0x00000dc0
        /*0498*/ 	.word	0x000000ff
        /*049c*/ 	.word	0x000001d8
        /*04a0*/ 	.short	0x0100
        /*04a2*/ 	.byte	0x06
	.zero		1


	//   ....[58]....
        /*04a4*/ 	.word	0x00000dd0
        /*04a8*/ 	.word	0x000000ff
        /*04ac*/ 	.word	0x000001c0
        /*04b0*/ 	.short	0x0100
        /*04b2*/ 	.byte	0x06
	.zero		1


	//   ....[59]....
        /*04b4*/ 	.word	0x00000de0
        /*04b8*/ 	.word	0x000000ff
        /*04bc*/ 	.word	0x000001e0
        /*04c0*/ 	.short	0x0100
        /*04c2*/ 	.byte	0x06
	.zero		1


	//   ....[60]....
        /*04c4*/ 	.word	0x00000df0
        /*04c8*/ 	.word	0x000000ff
        /*04cc*/ 	.word	0x000001c8
        /*04d0*/ 	.short	0x0100
        /*04d2*/ 	.byte	0x06
	.zero		1


	//   ....[61]....
        /*04d4*/ 	.word	0x00000e00
        /*04d8*/ 	.word	0x000000ff
        /*04dc*/ 	.word	0x000001e8
        /*04e0*/ 	.short	0x0100
        /*04e2*/ 	.byte	0x06
	.zero		1


	//   ....[62]....
        /*04e4*/ 	.word	0x00000ef0
        /*04e8*/ 	.word	0x000000ff
        /*04ec*/ 	.word	0x000001f0
        /*04f0*/ 	.short	0x0100
        /*04f2*/ 	.byte	0x05
	.zero		1


	//   ....[63]....
        /*04f4*/ 	.word	0x00000f00
        /*04f8*/ 	.word	0x000000ff
        /*04fc*/ 	.word	0x00000200
        /*0500*/ 	.short	0x0100
        /*0502*/ 	.byte	0x05
	.zero		1


	//   ....[64]....
        /*0504*/ 	.word	0x00000f10
        /*0508*/ 	.word	0x000000ff
        /*050c*/ 	.word	0x000001f8
        /*0510*/ 	.short	0x0100
        /*0512*/ 	.byte	0x05
	.zero		1


	//   ....[65]....
        /*0514*/ 	.word	0x00000f20
        /*0518*/ 	.word	0x000000ff
        /*051c*/ 	.word	0x00000208
        /*0520*/ 	.short	0x0100
        /*0522*/ 	.byte	0x05
	.zero		1


	//   ....[66]....
        /*0524*/ 	.word	0x000017f0
        /*0528*/ 	.word	0x00000002
        /*052c*/ 	.word	0x00000200
        /*0530*/ 	.short	0x010a
        /*0532*/ 	.byte	0xff
	.zero		1


	//   ....[67]....
        /*0534*/ 	.word	0x00001820
        /*0538*/ 	.word	0x00000002
        /*053c*/ 	.word	0x000001f0
        /*0540*/ 	.short	0x0101
        /*0542*/ 	.byte	0xff
	.zero		1


	//   ....[68]....
        /*0544*/ 	.word	0x000018f0
        /*0548*/ 	.word	0x000000ff
        /*054c*/ 	.word	0x000000b0
        /*0550*/ 	.short	0x010a
        /*0552*/ 	.byte	0x05
	.zero		1


	//   ....[69]....
        /*0554*/ 	.word	0x00001990
        /*0558*/ 	.word	0x000000ff
        /*055c*/ 	.word	0x000000b0
        /*0560*/ 	.short	0x010a
        /*0562*/ 	.byte	0x21
	.zero		1


	//   ....[70]....
        /*0564*/ 	.word	0x00001ae0
        /*0568*/ 	.word	0x000000ff
        /*056c*/ 	.word	0x000000b0
        /*0570*/ 	.short	0x010a
        /*0572*/ 	.byte	0x08
	.zero		1


	//   ....[71]....
        /*0574*/ 	.word	0x00001bf0
        /*0578*/ 	.word	0x000000ff
        /*057c*/ 	.word	0x00000188
        /*0580*/ 	.short	0x0101
        /*0582*/ 	.byte	0x04
	.zero		1


	//   ....[72]....
        /*0584*/ 	.word	0x00001c10
        /*0588*/ 	.word	0x000000ff
        /*058c*/ 	.word	0x000000b0
        /*0590*/ 	.short	0x010a
        /*0592*/ 	.byte	0x05
	.zero		1


	//   ....[73]....
        /*0594*/ 	.word	0x00001c90
        /*0598*/ 	.word	0x000000ff
        /*059c*/ 	.word	0x000000b0
        /*05a0*/ 	.short	0x010a
        /*05a2*/ 	.byte	0x11
	.zero		1


	//   ....[74]....
        /*05a4*/ 	.word	0x00001de0
        /*05a8*/ 	.word	0x000000ff
        /*05ac*/ 	.word	0x000000b0
        /*05b0*/ 	.short	0x010a
        /*05b2*/ 	.byte	0x08
	.zero		1


	//   ....[75]....
        /*05b4*/ 	.word	0x00001f20
        /*05b8*/ 	.word	0x00000002
        /*05bc*/ 	.word	0x00000190
        /*05c0*/ 	.short	0x010a
        /*05c2*/ 	.byte	0xff
	.zero		1


	//   ....[76]....
        /*05c4*/ 	.word	0x00001fe0
        /*05c8*/ 	.word	0x00000002
        /*05cc*/ 	.word	0x00000000
        /*05d0*/ 	.short	0x0101
        /*05d2*/ 	.byte	0xff
	.zero		1


	//   ....[77]....
        /*05d4*/ 	.word	0x00002540
        /*05d8*/ 	.word	0x000000ff
        /*05dc*/ 	.word	0x00000000
        /*05e0*/ 	.short	0x010a
        /*05e2*/ 	.byte	0x05
	.zero		1


	//   ....[78]....
        /*05e4*/ 	.word	0x000025d0
        /*05e8*/ 	.word	0x000000ff
        /*05ec*/ 	.word	0x00000000
        /*05f0*/ 	.short	0x010a
        /*05f2*/ 	.byte	0x05
	.zero		1


	//   ....[79]....
        /*05f4*/ 	.word	0x00002660
        /*05f8*/ 	.word	0x000000ff
        /*05fc*/ 	.word	0x00000000
        /*0600*/ 	.short	0x010a
        /*0602*/ 	.byte	0x05
	.zero		1


	//   ....[80]....
        /*0604*/ 	.word	0x000026f0
        /*0608*/ 	.word	0x000000ff
        /*060c*/ 	.word	0x00000000
        /*0610*/ 	.short	0x010a
        /*0612*/ 	.byte	0x05
	.zero		1


	//   ....[81]....
        /*0614*/ 	.word	0x00002780
        /*0618*/ 	.word	0x000000ff
        /*061c*/ 	.word	0x00000000
        /*0620*/ 	.short	0x010a
        /*0622*/ 	.byte	0x05
	.zero		1


	//   ....[82]....
        /*0624*/ 	.word	0x00002810
        /*0628*/ 	.word	0x000000ff
        /*062c*/ 	.word	0x00000000
        /*0630*/ 	.short	0x010a
        /*0632*/ 	.byte	0x05
	.zero		1


	//   ....[83]....
        /*0634*/ 	.word	0x000028a0
        /*0638*/ 	.word	0x000000ff
        /*063c*/ 	.word	0x00000000
        /*0640*/ 	.short	0x010a
        /*0642*/ 	.byte	0x05
	.zero		1


	//   ....[84]....
        /*0644*/ 	.word	0x00002930
        /*0648*/ 	.word	0x000000ff
        /*064c*/ 	.word	0x00000000
        /*0650*/ 	.short	0x010a
        /*0652*/ 	.byte	0x05
	.zero		1


	//   ....[85]....
        /*0654*/ 	.word	0x000029c0
        /*0658*/ 	.word	0x000000ff
        /*065c*/ 	.word	0x00000000
        /*0660*/ 	.short	0x010a
        /*0662*/ 	.byte	0x05
	.zero		1


	//   ....[86]....
        /*0664*/ 	.word	0x00002a50
        /*0668*/ 	.word	0x000000ff
        /*066c*/ 	.word	0x00000000
        /*0670*/ 	.short	0x010a
        /*0672*/ 	.byte	0x05
	.zero		1


	//   ....[87]....
        /*0674*/ 	.word	0x00002ae0
        /*0678*/ 	.word	0x000000ff
        /*067c*/ 	.word	0x00000000
        /*0680*/ 	.short	0x010a
        /*0682*/ 	.byte	0x05
	.zero		1


	//   ....[88]....
        /*0684*/ 	.word	0x00002b70
        /*0688*/ 	.word	0x000000ff
        /*068c*/ 	.word	0x00000000
        /*0690*/ 	.short	0x010a
        /*0692*/ 	.byte	0x05
	.zero		1


	//   ....[89]....
        /*0694*/ 	.word	0x00002c00
        /*0698*/ 	.word	0x000000ff
        /*069c*/ 	.word	0x00000000
        /*06a0*/ 	.short	0x010a
        /*06a2*/ 	.byte	0x05
	.zero		1


	//   ....[90]....
        /*06a4*/ 	.word	0x00002c90
        /*06a8*/ 	.word	0x000000ff
        /*06ac*/ 	.word	0x00000000
        /*06b0*/ 	.short	0x010a
        /*06b2*/ 	.byte	0x05
	.zero		1


	//   ....[91]....
        /*06b4*/ 	.word	0x00002d20
        /*06b8*/ 	.word	0x000000ff
        /*06bc*/ 	.word	0x00000000
        /*06c0*/ 	.short	0x010a
        /*06c2*/ 	.byte	0x05
	.zero		1


	//   ....[92]....
        /*06c4*/ 	.word	0x00002db0
        /*06c8*/ 	.word	0x000000ff
        /*06cc*/ 	.word	0x00000000
        /*06d0*/ 	.short	0x010a
        /*06d2*/ 	.byte	0x05
	.zero		1


	//   ....[93]....
        /*06d4*/ 	.word	0x00002e40
        /*06d8*/ 	.word	0x000000ff
        /*06dc*/ 	.word	0x00000000
        /*06e0*/ 	.short	0x010a
        /*06e2*/ 	.byte	0x05
	.zero		1


	//   ....[94]....
        /*06e4*/ 	.word	0x00002ed0
        /*06e8*/ 	.word	0x000000ff
        /*06ec*/ 	.word	0x00000000
        /*06f0*/ 	.short	0x010a
        /*06f2*/ 	.byte	0x05
	.zero		1


	//   ....[95]....
        /*06f4*/ 	.word	0x00002f60
        /*06f8*/ 	.word	0x000000ff
        /*06fc*/ 	.word	0x00000000
        /*0700*/ 	.short	0x010a
        /*0702*/ 	.byte	0x05
	.zero		1


	//   ....[96]....
        /*0704*/ 	.word	0x00002ff0
        /*0708*/ 	.word	0x000000ff
        /*070c*/ 	.word	0x00000000
        /*0710*/ 	.short	0x010a
        /*0712*/ 	.byte	0x05
	.zero		1


	//   ....[97]....
        /*0714*/ 	.word	0x00003080
        /*0718*/ 	.word	0x000000ff
        /*071c*/ 	.word	0x00000000
        /*0720*/ 	.short	0x010a
        /*0722*/ 	.byte	0x05
	.zero		1


	//   ....[98]....
        /*0724*/ 	.word	0x00003120
        /*0728*/ 	.word	0x00000000
        /*072c*/ 	.word	0x00000000
        /*0730*/ 	.short	0x010a
        /*0732*/ 	.byte	0xff
	.zero		1


	//   ....[99]....
        /*0734*/ 	.word	0x00003240
        /*0738*/ 	.word	0x00000000
        /*073c*/ 	.word	0x000001f0
        /*0740*/ 	.short	0x010a
        /*0742*/ 	.byte	0xff
	.zero		1


	//   ....[100]....
        /*0744*/ 	.word	0x000032b0
        /*0748*/ 	.word	0x00000000
        /*074c*/ 	.word	0x00000000
        /*0750*/ 	.short	0x0101
        /*0752*/ 	.byte	0xff
	.zero		1


	//   ....[101]....
        /*0754*/ 	.word	0x000032d0
        /*0758*/ 	.word	0x000000ff
        /*075c*/ 	.word	0x000001a0
        /*0760*/ 	.short	0x010a
        /*0762*/ 	.byte	0x05
	.zero		1


	//   ....[102]....
        /*0764*/ 	.word	0x000033f0
        /*0768*/ 	.word	0x00000000
        /*076c*/ 	.word	0x00000190
        /*0770*/ 	.short	0x010a
        /*0772*/ 	.byte	0xff
	.zero		1


	//   ....[103]....
        /*0774*/ 	.word	0x000034f0
        /*0778*/ 	.word	0x00000000
        /*077c*/ 	.word	0x00000000
        /*0780*/ 	.short	0x0101
        /*0782*/ 	.byte	0xff
	.zero		1


	//   ....[104]....
        /*0784*/ 	.word	0x00003580
        /*0788*/ 	.word	0x000000ff
        /*078c*/ 	.word	0x000001a0
        /*0790*/ 	.short	0x0106
        /*0792*/ 	.byte	0x05
	.zero		1


	//   ....[105]....
        /*0794*/ 	.word	0x000035a0
        /*0798*/ 	.word	0x000000ff
        /*079c*/ 	.word	0x000001a0
        /*07a0*/ 	.short	0x010a
        /*07a2*/ 	.byte	0x05
	.zero		1


	//   ....[106]....
        /*07a4*/ 	.word	0x00003630
        /*07a8*/ 	.word	0x000000ff
        /*07ac*/ 	.word	0x000001a0
        /*07b0*/ 	.short	0x0106
        /*07b2*/ 	.byte	0x04
	.zero		1


	//   ....[107]....
        /*07b4*/ 	.word	0x00003670
        /*07b8*/ 	.word	0x00000000
        /*07bc*/ 	.word	0x000001a0
        /*07c0*/ 	.short	0x010a
        /*07c2*/ 	.byte	0xff
	.zero		1


	//   ....[108]....
        /*07c4*/ 	.word	0x00003b70
        /*07c8*/ 	.word	0x00000000
        /*07cc*/ 	.word	0x00000190
        /*07d0*/ 	.short	0x010a
        /*07d2*/ 	.byte	0xff
	.zero		1


	//   ....[109]....
        /*07d4*/ 	.word	0x00003c80
        /*07d8*/ 	.word	0x00000003
        /*07dc*/ 	.word	0x00000000
        /*07e0*/ 	.short	0x0101
        /*07e2*/ 	.byte	0xff
	.zero		1


	//   ....[110]....
        /*07e4*/ 	.word	0x00003c90
        /*07e8*/ 	.word	0x000000ff
        /*07ec*/ 	.word	0x00000000
        /*07f0*/ 	.short	0x010a
        /*07f2*/ 	.byte	0x05
	.zero		1


	//   ....[111]....
        /*07f4*/ 	.word	0x00003d00
        /*07f8*/ 	.word	0x000000ff
        /*07fc*/ 	.word	0x000001d0
        /*0800*/ 	.short	0x010a
        /*0802*/ 	.byte	0x0e
	.zero		1


	//   ....[112]....
        /*0804*/ 	.word	0x00003dd0
        /*0808*/ 	.word	0x000000ff
        /*080c*/ 	.word	0x00000000
        /*0810*/ 	.short	0x010a
        /*0812*/ 	.byte	0x07
	.zero		1


	//   ....[113]....
        /*0814*/ 	.word	0x00003f00
        /*0818*/ 	.word	0x000000ff
        /*081c*/ 	.word	0x00000000
        /*0820*/ 	.short	0x010a
        /*0822*/ 	.byte	0x13
	.zero		1


	//   ....[114]....
        /*0824*/ 	.word	0x00004100
        /*0828*/ 	.word	0x000000ff
        /*082c*/ 	.word	0x00000000
        /*0830*/ 	.short	0x010a
        /*0832*/ 	.byte	0x05
	.zero		1


	//   ....[115]....
        /*0834*/ 	.word	0x00004190
        /*0838*/ 	.word	0x000000ff
        /*083c*/ 	.word	0x00000000
        /*0840*/ 	.short	0x010a
        /*0842*/ 	.byte	0x05
	.zero		1


	//   ....[116]....
        /*0844*/ 	.word	0x00004220
        /*0848*/ 	.word	0x000000ff
        /*084c*/ 	.word	0x00000000
        /*0850*/ 	.short	0x010a
        /*0852*/ 	.byte	0x05
	.zero		1


	//   ....[117]....
        /*0854*/ 	.word	0x000042b0
        /*0858*/ 	.word	0x000000ff
        /*085c*/ 	.word	0x00000000
        /*0860*/ 	.short	0x010a
        /*0862*/ 	.byte	0x06
	.zero		1


	//   ....[118]....
        /*0864*/ 	.word	0x000046f0
        /*0868*/ 	.word	0x00000000
        /*086c*/ 	.word	0x00000190
        /*0870*/ 	.short	0x010a
        /*0872*/ 	.byte	0xff
	.zero		1


	//   ....[119]....
        /*0874*/ 	.word	0x000047d0
        /*0878*/ 	.word	0x00000000
        /*087c*/ 	.word	0x00000000
        /*0880*/ 	.short	0x0101
        /*0882*/ 	.byte	0xff
	.zero		1


	//   ....[120]....
        /*0884*/ 	.word	0x00004af0
        /*0888*/ 	.word	0x000000ff
        /*088c*/ 	.word	0x00000188
        /*0890*/ 	.short	0x010a
        /*0892*/ 	.byte	0x04
	.zero		1


	//   ....[121]....
        /*0894*/ 	.word	0x00004cd0
        /*0898*/ 	.word	0x000000ff
        /*089c*/ 	.word	0x00000170
        /*08a0*/ 	.short	0x010a
        /*08a2*/ 	.byte	0x0d
	.zero		1


	//   ....[122]....
        /*08a4*/ 	.word	0x00005120
        /*08a8*/ 	.word	0x000000ff
        /*08ac*/ 	.word	0x00000160
        /*08b0*/ 	.short	0x010b
        /*08b2*/ 	.byte	0x0d
	.zero		1


	//   ....[123]....
        /*08b4*/ 	.word	0x00005180
        /*08b8*/ 	.word	0x000000ff
        /*08bc*/ 	.word	0x00000000
        /*08c0*/ 	.short	0x0101
        /*08c2*/ 	.byte	0x15
	.zero		1


	//   ....[124]....
        /*08c4*/ 	.word	0x00005230
        /*08c8*/ 	.word	0x000000ff
        /*08cc*/ 	.word	0x00000000
        /*08d0*/ 	.short	0x010a
        /*08d2*/ 	.byte	0x04
	.zero		1


	//   ....[125]....
        /*08d4*/ 	.word	0x000052d0
        /*08d8*/ 	.word	0x00000000
        /*08dc*/ 	.word	0x00000000
        /*08e0*/ 	.short	0x010a
        /*08e2*/ 	.byte	0xff
	.zero		1


	//   ....[126]....
        /*08e4*/ 	.word	0x00005610
        /*08e8*/ 	.word	0x00000000
        /*08ec*/ 	.word	0x00000190
        /*08f0*/ 	.short	0x010a
        /*08f2*/ 	.byte	0xff
	.zero		1


	//   ....[127]....
        /*08f4*/ 	.word	0x00005720
        /*08f8*/ 	.word	0x00000000
        /*08fc*/ 	.word	0x00000000
        /*0900*/ 	.short	0x0101
        /*0902*/ 	.byte	0xff
	.zero		1


	//   ....[128]....
        /*0904*/ 	.word	0x000060a0
        /*0908*/ 	.word	0x00000000
        /*090c*/ 	.word	0x00000160
        /*0910*/ 	.short	0x010a
        /*0912*/ 	.byte	0xff
	.zero		1


	//   ....[129]....
        /*0914*/ 	.word	0x000060c0
        /*0918*/ 	.word	0x00000011
        /*091c*/ 	.word	0x000001b0
        /*0920*/ 	.short	0x010a
        /*0922*/ 	.byte	0xff
	.zero		1


	//   ....[130]....
        /*0924*/ 	.word	0x000061c0
        /*0928*/ 	.word	0x00000000
        /*092c*/ 	.word	0x00000160
        /*0930*/ 	.short	0x010a
        /*0932*/ 	.byte	0xff
	.zero		1


	//   ....[131]....
        /*0934*/ 	.word	0x000063d0
        /*0938*/ 	.word	0x00000011
        /*093c*/ 	.word	0x000001b0
        /*0940*/ 	.short	0x010a
        /*0942*/ 	.byte	0xff
	.zero		1


	//   ....[132]....
        /*0944*/ 	.word	0x00006df0
        /*0948*/ 	.word	0x000000ff
        /*094c*/ 	.word	0x00000000
        /*0950*/ 	.short	0x0101
        /*0952*/ 	.byte	0x05
	.zero		1


	//   ....[133]....
        /*0954*/ 	.word	0x00007830
        /*0958*/ 	.word	0x00000000
        /*095c*/ 	.word	0x00000000
        /*0960*/ 	.short	0x0101
        /*0962*/ 	.byte	0xff
	.zero		1


	//   ....[134]....
        /*0964*/ 	.word	0x00007ad0
        /*0968*/ 	.word	0x00000002
        /*096c*/ 	.word	0x00000200
        /*0970*/ 	.short	0x010a
        /*0972*/ 	.byte	0xff
	.zero		1


	//   ....[135]....
        /*0974*/ 	.word	0x00007b30
        /*0978*/ 	.word	0x00000002
        /*097c*/ 	.word	0x000000b0
        /*0980*/ 	.short	0x010a
        /*0982*/ 	.byte	0xff
	.zero		1


	//   ....[136]....
        /*0984*/ 	.word	0x00007b90
        /*0988*/ 	.word	0x00000002
        /*098c*/ 	.word	0x000000b0
        /*0990*/ 	.short	0x010a
        /*0992*/ 	.byte	0xff
	.zero		1


	//   ....[137]....
        /*0994*/ 	.word	0x00007be0
        /*0998*/ 	.word	0x00000002
        /*099c*/ 	.word	0x00000190
        /*09a0*/ 	.short	0x010a
        /*09a2*/ 	.byte	0xff
	.zero		1


	//   ....[138]....
        /*09a4*/ 	.word	0x00007c40
        /*09a8*/ 	.word	0x00000000
        /*09ac*/ 	.word	0x00000000
        /*09b0*/ 	.short	0x010a
        /*09b2*/ 	.byte	0xff
	.zero		1


	//   ....[139]....
        /*09b4*/ 	.word	0x00007ca0
        /*09b8*/ 	.word	0x00000000
        /*09bc*/ 	.word	0x00000000
        /*09c0*/ 	.short	0x010a
        /*09c2*/ 	.byte	0xff
	.zero		1


	//   ....[140]....
        /*09c4*/ 	.word	0x00007d00
        /*09c8*/ 	.word	0x00000000
        /*09cc*/ 	.word	0x00000000
        /*09d0*/ 	.short	0x010a
        /*09d2*/ 	.byte	0xff
	.zero		1


	//   ....[141]....
        /*09d4*/ 	.word	0x00007d60
        /*09d8*/ 	.word	0x00000000
        /*09dc*/ 	.word	0x00000000
        /*09e0*/ 	.short	0x010a
        /*09e2*/ 	.byte	0xff
	.zero		1


	//   ....[142]....
        /*09e4*/ 	.word	0x00007dc0
        /*09e8*/ 	.word	0x00000000
        /*09ec*/ 	.word	0x00000000
        /*09f0*/ 	.short	0x010a
        /*09f2*/ 	.byte	0xff
	.zero		1


	//   ....[143]....
        /*09f4*/ 	.word	0x00007e20
        /*09f8*/ 	.word	0x00000000
        /*09fc*/ 	.word	0x00000000
        /*0a00*/ 	.short	0x010a
        /*0a02*/ 	.byte	0xff
	.zero		1


	//   ....[144]....
        /*0a04*/ 	.word	0x00007e80
        /*0a08*/ 	.word	0x00000000
        /*0a0c*/ 	.word	0x00000000
        /*0a10*/ 	.short	0x010a
        /*0a12*/ 	.byte	0xff
	.zero		1


	//   ....[145]....
        /*0a14*/ 	.word	0x00007ee0
        /*0a18*/ 	.word	0x00000000
        /*0a1c*/ 	.word	0x00000000
        /*0a20*/ 	.short	0x010a
        /*0a22*/ 	.byte	0xff
	.zero		1


	//   ....[146]....
        /*0a24*/ 	.word	0x00007f40
        /*0a28*/ 	.word	0x00000000
        /*0a2c*/ 	.word	0x00000000
        /*0a30*/ 	.short	0x010a
        /*0a32*/ 	.byte	0xff
	.zero		1


	//   ....[147]....
        /*0a34*/ 	.word	0x00007fa0
        /*0a38*/ 	.word	0x00000000
        /*0a3c*/ 	.word	0x00000000
        /*0a40*/ 	.short	0x010a
        /*0a42*/ 	.byte	0xff
	.zero		1


	//   ....[148]....
        /*0a44*/ 	.word	0x00008000
        /*0a48*/ 	.word	0x00000000
        /*0a4c*/ 	.word	0x00000000
        /*0a50*/ 	.short	0x010a
        /*0a52*/ 	.byte	0xff
	.zero		1


	//   ....[149]....
        /*0a54*/ 	.word	0x00008060
        /*0a58*/ 	.word	0x00000000
        /*0a5c*/ 	.word	0x00000000
        /*0a60*/ 	.short	0x010a
        /*0a62*/ 	.byte	0xff
	.zero		1


	//   ....[150]....
        /*0a64*/ 	.word	0x000080c0
        /*0a68*/ 	.word	0x00000000
        /*0a6c*/ 	.word	0x00000000
        /*0a70*/ 	.short	0x010a
        /*0a72*/ 	.byte	0xff
	.zero		1


	//   ....[151]....
        /*0a74*/ 	.word	0x00008120
        /*0a78*/ 	.word	0x00000000
        /*0a7c*/ 	.word	0x00000000
        /*0a80*/ 	.short	0x010a
        /*0a82*/ 	.byte	0xff
	.zero		1


	//   ....[152]....
        /*0a84*/ 	.word	0x00008180
        /*0a88*/ 	.word	0x00000000
        /*0a8c*/ 	.word	0x00000000
        /*0a90*/ 	.short	0x010a
        /*0a92*/ 	.byte	0xff
	.zero		1


	//   ....[153]....
        /*0a94*/ 	.word	0x000081e0
        /*0a98*/ 	.word	0x00000000
        /*0a9c*/ 	.word	0x00000000
        /*0aa0*/ 	.short	0x010a
        /*0aa2*/ 	.byte	0xff
	.zero		1


	//   ....[154]....
        /*0aa4*/ 	.word	0x00008240
        /*0aa8*/ 	.word	0x00000000
        /*0aac*/ 	.word	0x00000000
        /*0ab0*/ 	.short	0x010a
        /*0ab2*/ 	.byte	0xff
	.zero		1


	//   ....[155]....
        /*0ab4*/ 	.word	0x000082a0
        /*0ab8*/ 	.word	0x00000000
        /*0abc*/ 	.word	0x00000000
        /*0ac0*/ 	.short	0x010a
        /*0ac2*/ 	.byte	0xff
	.zero		1


	//   ....[156]....
        /*0ac4*/ 	.word	0x00008300
        /*0ac8*/ 	.word	0x00000000
        /*0acc*/ 	.word	0x00000000
        /*0ad0*/ 	.short	0x010a
        /*0ad2*/ 	.byte	0xff
	.zero		1


	//   ....[157]....
        /*0ad4*/ 	.word	0x00008360
        /*0ad8*/ 	.word	0x00000000
        /*0adc*/ 	.word	0x00000000
        /*0ae0*/ 	.short	0x010a
        /*0ae2*/ 	.byte	0xff
	.zero		1


	//   ....[158]....
        /*0ae4*/ 	.word	0x000083c0
        /*0ae8*/ 	.word	0x00000000
        /*0aec*/ 	.word	0x00000000
        /*0af0*/ 	.short	0x010a
        /*0af2*/ 	.byte	0xff
	.zero		1


	//   ....[159]....
        /*0af4*/ 	.word	0x00008410
        /*0af8*/ 	.word	0x00000000
        /*0afc*/ 	.word	0x000001f0
        /*0b00*/ 	.short	0x010a
        /*0b02*/ 	.byte	0xff
	.zero		1


	//   ....[160]....
        /*0b04*/ 	.word	0x00008470
        /*0b08*/ 	.word	0x00000000
        /*0b0c*/ 	.word	0x000001a0
        /*0b10*/ 	.short	0x010a
        /*0b12*/ 	.byte	0xff
	.zero		1


	//   ....[161]....
        /*0b14*/ 	.word	0x000084c0
        /*0b18*/ 	.word	0x00000000
        /*0b1c*/ 	.word	0x00000190
        /*0b20*/ 	.short	0x010a
        /*0b22*/ 	.byte	0xff
	.zero		1


	//   ....[162]....
        /*0b24*/ 	.word	0x00008520
        /*0b28*/ 	.word	0x00000000
        /*0b2c*/ 	.word	0x000001a0
        /*0b30*/ 	.short	0x010a
        /*0b32*/ 	.byte	0xff
	.zero		1


	//   ....[163]....
        /*0b34*/ 	.word	0x00008570
        /*0b38*/ 	.word	0x00000000
        /*0b3c*/ 	.word	0x00000190
        /*0b40*/ 	.short	0x010a
        /*0b42*/ 	.byte	0xff
	.zero		1


	//   ....[164]....
        /*0b44*/ 	.word	0x000085d0
        /*0b48*/ 	.word	0x00000002
        /*0b4c*/ 	.word	0x000001d0
        /*0b50*/ 	.short	0x010a
        /*0b52*/ 	.byte	0xff
	.zero		1


	//   ....[165]....
        /*0b54*/ 	.word	0x00008630
        /*0b58*/ 	.word	0x00000000
        /*0b5c*/ 	.word	0x00000000
        /*0b60*/ 	.short	0x010a
        /*0b62*/ 	.byte	0xff
	.zero		1


	//   ....[166]....
        /*0b64*/ 	.word	0x00008690
        /*0b68*/ 	.word	0x00000000
        /*0b6c*/ 	.word	0x00000000
        /*0b70*/ 	.short	0x010a
        /*0b72*/ 	.byte	0xff
	.zero		1


	//   ....[167]....
        /*0b74*/ 	.word	0x000086f0
        /*0b78*/ 	.word	0x00000000
        /*0b7c*/ 	.word	0x00000000
        /*0b80*/ 	.short	0x010a
        /*0b82*/ 	.byte	0xff
	.zero		1


	//   ....[168]....
        /*0b84*/ 	.word	0x00008750
        /*0b88*/ 	.word	0x00000000
        /*0b8c*/ 	.word	0x00000000
        /*0b90*/ 	.short	0x010a
        /*0b92*/ 	.byte	0xff
	.zero		1


	//   ....[169]....
        /*0b94*/ 	.word	0x000087b0
        /*0b98*/ 	.word	0x00000000
        /*0b9c*/ 	.word	0x00000000
        /*0ba0*/ 	.short	0x010a
        /*0ba2*/ 	.byte	0xff
	.zero		1


	//   ....[170]....
        /*0ba4*/ 	.word	0x00008800
        /*0ba8*/ 	.word	0x00000000
        /*0bac*/ 	.word	0x00000190
        /*0bb0*/ 	.short	0x010a
        /*0bb2*/ 	.byte	0xff
	.zero		1


	//   ....[171]....
        /*0bb4*/ 	.word	0x00008860
        /*0bb8*/ 	.word	0x00000000
        /*0bbc*/ 	.word	0x00000188
        /*0bc0*/ 	.short	0x010a
        /*0bc2*/ 	.byte	0xff
	.zero		1


	//   ....[172]....
        /*0bc4*/ 	.word	0x000088c0
        /*0bc8*/ 	.word	0x00000000
        /*0bcc*/ 	.word	0x00000170
        /*0bd0*/ 	.short	0x010a
        /*0bd2*/ 	.byte	0xff
	.zero		1


	//   ....[173]....
        /*0bd4*/ 	.word	0x00008920
        /*0bd8*/ 	.word	0x00000000
        /*0bdc*/ 	.word	0x00000000
        /*0be0*/ 	.short	0x010a
        /*0be2*/ 	.byte	0xff
	.zero		1


	//   ....[174]....
        /*0be4*/ 	.word	0x00008970
        /*0be8*/ 	.word	0x00000000
        /*0bec*/ 	.word	0x00000190
        /*0bf0*/ 	.short	0x010a
        /*0bf2*/ 	.byte	0xff
	.zero		1


	//   ....[175]....
        /*0bf4*/ 	.word	0x000089c0
        /*0bf8*/ 	.word	0x00000000
        /*0bfc*/ 	.word	0x00000160
        /*0c00*/ 	.short	0x010a
        /*0c02*/ 	.byte	0xff
	.zero		1


	//   ....[176]....
        /*0c04*/ 	.word	0x00008a10
        /*0c08*/ 	.word	0x00000011
        /*0c0c*/ 	.word	0x000001b0
        /*0c10*/ 	.short	0x010a
        /*0c12*/ 	.byte	0xff
	.zero		1


	//----- nvinfo : EIATTR_NUM_MBARRIERS
	.align		4
.L_47:
        /*0c14*/ 	.byte	0x03, 0x38
        /*0c16*/ 	.short	0x0042


	//----- nvinfo : EIATTR_EXIT_INSTR_OFFSETS
	.align		4
        /*0c18*/ 	.byte	0x04, 0x1c
        /*0c1a*/ 	.short	(.L_49 - .L_48)


	//   ....[0]....
.L_48:
        /*0c1c*/ 	.word	0x00003150


	//   ....[1]....
        /*0c20*/ 	.word	0x00003640


	//   ....[2]....
        /*0c24*/ 	.word	0x000036a0


	//   ....[3]....
        /*0c28*/ 	.word	0x00004510


	//   ....[4]....
        /*0c2c*/ 	.word	0x00005300


	//   ....[5]....
        /*0c30*/ 	.word	0x00005340


	//   ....[6]....
        /*0c34*/ 	.word	0x000079e0


	//   ....[7]....
        /*0c38*/ 	.word	0x00007a60


	//   ....[8]....
        /*0c3c*/ 	.word	0x00007a90


	//   ....[9]....
        /*0c40*/ 	.word	0x00007ac0


	//----- nvinfo : EIATTR_MAX_THREADS
	.align		4
.L_49:
        /*0c44*/ 	.byte	0x04, 0x05
        /*0c46*/ 	.short	(.L_51 - .L_50)
.L_50:
        /*0c48*/ 	.word	0x00000100
        /*0c4c*/ 	.word	0x00000001
        /*0c50*/ 	.word	0x00000001


	//----- nvinfo : EIATTR_CRS_STACK_SIZE
	.align		4
.L_51:
        /*0c54*/ 	.byte	0x04, 0x1e
        /*0c56*/ 	.short	(.L_53 - .L_52)
.L_52:
        /*0c58*/ 	.word	0x00000000


	//----- nvinfo : EIATTR_CBANK_PARAM_SIZE
	.align		4
.L_53:
        /*0c5c*/ 	.byte	0x03, 0x19
        /*0c5e*/ 	.short	0x0800


	//----- nvinfo : EIATTR_PARAM_CBANK
	.align		4
        /*0c60*/ 	.byte	0x04, 0x0a
        /*0c62*/ 	.short	(.L_55 - .L_54)
	.align		4
.L_54:
        /*0c64*/ 	.word	index@(.nv.constant0._ZN7cutlass13device_kernelINS_4gemm6kernel13GemmUniversalIN4cute5tupleIJiiiiEEENS1_10collective13CollectiveMmaINS1_35MainloopSm100TmaUmmaWarpSpecializedILi22ELi2ELi4ENS5_IJNS4_1CILi1EEESB_SB_EEEEENS5_IJNSA_ILi64EEENSA_ILi80EEENSA_ILi32EEEEEENS_6half_tENS5_IJlSB_lEEESI_SJ_NS4_8TiledMMAINS4_8MMA_AtomIJNS4_20SM100_MMA_F16BF16_SSISI_SI_fLi64ELi80ELNS4_4UMMA5MajorE0ELSO_0ELNSN_7ScaleInE0ELSP_0EEEEEENS4_6LayoutISC_NS5_IJNSA_ILi0EEEST_ST_EEEEENS5_IJNS4_10UnderscoreESW_SW_EEEEENS4_13SM90_TMA_LOADENS4_14ComposedLayoutINS4_7SwizzleILi2ELi4ELi3EEENS4_18smem_ptr_flag_bitsILi16EEENSS_INS5_IJNSA_ILi8EEESG_EEENS5_IJSG_SB_EEEEEEEvNS4_8identityESZ_S19_vS1A_EENS_8epilogue10collective18CollectiveEpilogueINS1C_23Sm100TmaWarpSpecializedILi2ELi1ELi40ELb1ELb0EEEJSH_NS5_IJNSS_ISE_SB_EENSS_ISF_SB_EEEEESI_SJ_SI_SJ_NS1C_6fusion15FusionCallbacksIS1G_NS1K_17LinearCombinationISI_fSI_fLNS_15FloatRoundStyleE2EEESH_S1J_JEEENS4_5SM1004TMEM4LOAD26SM100_TMEM_LOAD_16dp256b2xESZ_NS10_INS11_ILi1ELi4ELi3EEES14_NSS_INS5_IJS15_NSA_ILi16EEEEEENS5_IJS1V_SB_EEEEEEENS4_17SM75_U32x4_LDSM_NENS4_14SM90_TMA_STOREES1Z_NS4_17SM90_U32x4_STSM_NENS4_39AutoVectorizingCopyWithAssumedAlignmentILi128EEEEEEvvEEEEvNT_6ParamsE)
        /*0c68*/ 	.short	0x0380
        /*0c6a*/ 	.short	0x0800


	//----- nvinfo : EIATTR_SW_WAR
	.align		4
.L_55:
        /*0c6c*/ 	.byte	0x04, 0x36
        /*0c6e*/ 	.short	(.L_57 - .L_56)
.L_56:
        /*0c70*/ 	.word	0x00000008
.L_57:


//--------------------- .nv.callgraph             --------------------------
	.section	.nv.callgraph,"",@"SHT_CUDA_CALLGRAPH"
	.align	4
	.sectionentsize	8
	.align		4
        /*0000*/ 	.word	0x00000000
	.align		4
        /*0004*/ 	.word	0xffffffff
	.align		4
        /*0008*/ 	.word	index@(_ZN7cutlass13device_kernelINS_4gemm6kernel13GemmUniversalIN4cute5tupleIJiiiiEEENS1_10collective13CollectiveMmaINS1_35MainloopSm100TmaUmmaWarpSpecializedILi22ELi2ELi4ENS5_IJNS4_1CILi1EEESB_SB_EEEEENS5_IJNSA_ILi64EEENSA_ILi80EEENSA_ILi32EEEEEENS_6half_tENS5_IJlSB_lEEESI_SJ_NS4_8TiledMMAINS4_8MMA_AtomIJNS4_20SM100_MMA_F16BF16_SSISI_SI_fLi64ELi80ELNS4_4UMMA5MajorE0ELSO_0ELNSN_7ScaleInE0ELSP_0EEEEEENS4_6LayoutISC_NS5_IJNSA_ILi0EEEST_ST_EEEEENS5_IJNS4_10UnderscoreESW_SW_EEEEENS4_13SM90_TMA_LOADENS4_14ComposedLayoutINS4_7SwizzleILi2ELi4ELi3EEENS4_18smem_ptr_flag_bitsILi16EEENSS_INS5_IJNSA_ILi8EEESG_EEENS5_IJSG_SB_EEEEEEEvNS4_8identityESZ_S19_vS1A_EENS_8epilogue10collective18CollectiveEpilogueINS1C_23Sm100TmaWarpSpecializedILi2ELi1ELi40ELb1ELb0EEEJSH_NS5_IJNSS_ISE_SB_EENSS_ISF_SB_EEEEESI_SJ_SI_SJ_NS1C_6fusion15FusionCallbacksIS1G_NS1K_17LinearCombinationISI_fSI_fLNS_15FloatRoundStyleE2EEESH_S1J_JEEENS4_5SM1004TMEM4LOAD26SM100_TMEM_LOAD_16dp256b2xESZ_NS10_INS11_ILi1ELi4ELi3EEES14_NSS_INS5_IJS15_NSA_ILi16EEEEEENS5_IJS1V_SB_EEEEEEENS4_17SM75_U32x4_LDSM_NENS4_14SM90_TMA_STOREES1Z_NS4_17SM90_U32x4_STSM_NENS4_39AutoVectorizingCopyWithAssumedAlignmentILi128EEEEEEvvEEEEvNT_6ParamsE)
	.align		4
        /*000c*/ 	.word	index@(__assertfail)
	.align		4
        /*0010*/ 	.word	0x00000000
	.align		4
        /*0014*/ 	.word	0xfffffffe
	.align		4
        /*0018*/ 	.word	0x00000000
	.align		4
        /*001c*/ 	.word	0xfffffffd
	.align		4
        /*0020*/ 	.word	0x00000000
	.align		4
        /*0024*/ 	.word	0xfffffffc


//--------------------- .nv.constant4             --------------------------
	.section	.nv.constant4,"a",@progbits
	.align	8
	.align		8
.nv.constant4:
        /*0000*/ 	.dword	__assertfail
	.align		8
        /*0008*/ 	.dword	__unnamed_1
	.align		8
        /*0010*/ 	.dword	__unnamed_2
	.align		8
        /*0018*/ 	.dword	_ZN39_INTERNAL_46e9daa4_4_k_cu_60cee0b6_98974cuda3std3__45__cpo5beginE
	.align		8
        /*0020*/ 	.dword	_ZN39_INTERNAL_46e9daa4_4_k_cu_60cee0b6_98974cuda3std3__45__cpo3endE
	.align		8
        /*0028*/ 	.dword	_ZN39_INTERNAL_46e9daa4_4_k_cu_60cee0b6_98974cuda3std3__45__cpo6cbeginE
	.align		8
        /*0030*/ 	.dword	_ZN39_INTERNAL_46e9daa4_4_k_cu_60cee0b6_98974cuda3std3__45__cpo4cendE
	.align		8
        /*0038*/ 	.dword	_ZN39_INTERNAL_46e9daa4_4_k_cu_60cee0b6_98974cuda3std3__441_GLOBAL__N__46e9daa4_4_k_cu_60cee0b6_98976ignoreE
	.align		8
        /*0040*/ 	.dword	_ZN39_INTERNAL_46e9daa4_4_k_cu_60cee0b6_98974cuda3std3__419piecewise_constructE
	.align		8
        /*0048*/ 	.dword	_ZN39_INTERNAL_46e9daa4_4_k_cu_60cee0b6_98974cuda3std3__48in_placeE
	.align		8
        /*0050*/ 	.dword	_ZN39_INTERNAL_46e9daa4_4_k_cu_60cee0b6_98974cuda3std6ranges3__45__cpo4swapE
	.align		8
        /*0058*/ 	.dword	_ZN39_INTERNAL_46e9daa4_4_k_cu_60cee0b6_98974cuda3std6ranges3__45__cpo9iter_moveE
	.align		8
        /*0060*/ 	.dword	_ZN39_INTERNAL_46e9daa4_4_k_cu_60cee0b6_98974cute7productE
	.align		8
        /*0068*/ 	.dword	_ZN39_INTERNAL_46e9daa4_4_k_cu_60cee0b6_98974cute1_E
	.align		8
        /*0070*/ 	.dword	$str$25
	.align		8
        /*0078*/ 	.dword	$str$26
	.align		8
        /*0080*/ 	.dword	$str$27
	.align		8
        /*0088*/ 	.dword	$str$28


//--------------------- .text._ZN7cutlass13device_kernelINS_4gemm6kernel13GemmUniversalIN4cute5tupleIJiiiiEEENS1_10collective13CollectiveMmaINS1_35MainloopSm100TmaUmmaWarpSpecializedILi22ELi2ELi4ENS5_IJNS4_1CILi1EEESB_SB_EEEEENS5_IJNSA_ILi64EEENSA_ILi80EEENSA_ILi32EEEEEENS_6half_tENS5_IJlSB_lEEESI_SJ_NS4_8TiledMMAINS4_8MMA_AtomIJNS4_20SM100_MMA_F16BF16_SSISI_SI_fLi64ELi80ELNS4_4UMMA5MajorE0ELSO_0ELNSN_7ScaleInE0ELSP_0EEEEEENS4_6LayoutISC_NS5_IJNSA_ILi0EEEST_ST_EEEEENS5_IJNS4_10UnderscoreESW_SW_EEEEENS4_13SM90_TMA_LOADENS4_14ComposedLayoutINS4_7SwizzleILi2ELi4ELi3EEENS4_18smem_ptr_flag_bitsILi16EEENSS_INS5_IJNSA_ILi8EEESG_EEENS5_IJSG_SB_EEEEEEEvNS4_8identityESZ_S19_vS1A_EENS_8epilogue10collective18CollectiveEpilogueINS1C_23Sm100TmaWarpSpecializedILi2ELi1ELi40ELb1ELb0EEEJSH_NS5_IJNSS_ISE_SB_EENSS_ISF_SB_EEEEESI_SJ_SI_SJ_NS1C_6fusion15FusionCallbacksIS1G_NS1K_17LinearCombinationISI_fSI_fLNS_15FloatRoundStyleE2EEESH_S1J_JEEENS4_5SM1004TMEM4LOAD26SM100_TMEM_LOAD_16dp256b2xESZ_NS10_INS11_ILi1ELi4ELi3EEES14_NSS_INS5_IJS15_NSA_ILi16EEEEEENS5_IJS1V_SB_EEEEEEENS4_17SM75_U32x4_LDSM_NENS4_14SM90_TMA_STOREES1Z_NS4_17SM90_U32x4_STSM_NENS4_39AutoVectorizingCopyWithAssumedAlignmentILi128EEEEEEvvEEEEvNT_6ParamsE --------------------------
	.section	.text._ZN7cutlass13device_kernelINS_4gemm6kernel13GemmUniversalIN4cute5tupleIJiiiiEEENS1_10collective13CollectiveMmaINS1_35MainloopSm100TmaUmmaWarpSpecializedILi22ELi2ELi4ENS5_IJNS4_1CILi1EEESB_SB_EEEEENS5_IJNSA_ILi64EEENSA_ILi80EEENSA_ILi32EEEEEENS_6half_tENS5_IJlSB_lEEESI_SJ_NS4_8TiledMMAINS4_8MMA_AtomIJNS4_20SM100_MMA_F16BF16_SSISI_SI_fLi64ELi80ELNS4_4UMMA5MajorE0ELSO_0ELNSN_7ScaleInE0ELSP_0EEEEEENS4_6LayoutISC_NS5_IJNSA_ILi0EEEST_ST_EEEEENS5_IJNS4_10UnderscoreESW_SW_EEEEENS4_13SM90_TMA_LOADENS4_14ComposedLayoutINS4_7SwizzleILi2ELi4ELi3EEENS4_18smem_ptr_flag_bitsILi16EEENSS_INS5_IJNSA_ILi8EEESG_EEENS5_IJSG_SB_EEEEEEEvNS4_8identityESZ_S19_vS1A_EENS_8epilogue10collective18CollectiveEpilogueINS1C_23Sm100TmaWarpSpecializedILi2ELi1ELi40ELb1ELb0EEEJSH_NS5_IJNSS_ISE_SB_EENSS_ISF_SB_EEEEESI_SJ_SI_SJ_NS1C_6fusion15FusionCallbacksIS1G_NS1K_17LinearCombinationISI_fSI_fLNS_15FloatRoundStyleE2EEESH_S1J_JEEENS4_5SM1004TMEM4LOAD26SM100_TMEM_LOAD_16dp256b2xESZ_NS10_INS11_ILi1ELi4ELi3EEES14_NSS_INS5_IJS15_NSA_ILi16EEEEEENS5_IJS1V_SB_EEEEEEENS4_17SM75_U32x4_LDSM_NENS4_14SM90_TMA_STOREES1Z_NS4_17SM90_U32x4_STSM_NENS4_39AutoVectorizingCopyWithAssumedAlignmentILi128EEEEEEvvEEEEvNT_6ParamsE,"ax",@progbits
	.align	128
.text._ZN7cutlass13device_kernelINS_4gemm6kernel13GemmUniversalIN4cute5tupleIJiiiiEEENS1_10collective13CollectiveMmaINS1_35MainloopSm100TmaUmmaWarpSpecializedILi22ELi2ELi4ENS5_IJNS4_1CILi1EEESB_SB_EEEEENS5_IJNSA_ILi64EEENSA_ILi80EEENSA_ILi32EEEEEENS_6half_tENS5_IJlSB_lEEESI_SJ_NS4_8TiledMMAINS4_8MMA_AtomIJNS4_20SM100_MMA_F16BF16_SSISI_SI_fLi64ELi80ELNS4_4UMMA5MajorE0ELSO_0ELNSN_7ScaleInE0ELSP_0EEEEEENS4_6LayoutISC_NS5_IJNSA_ILi0EEEST_ST_EEEEENS5_IJNS4_10UnderscoreESW_SW_EEEEENS4_13SM90_TMA_LOADENS4_14ComposedLayoutINS4_7SwizzleILi2ELi4ELi3EEENS4_18smem_ptr_flag_bitsILi16EEENSS_INS5_IJNSA_ILi8EEESG_EEENS5_IJSG_SB_EEEEEEEvNS4_8identityESZ_S19_vS1A_EENS_8epilogue10collective18CollectiveEpilogueINS1C_23Sm100TmaWarpSpecializedILi2ELi1ELi40ELb1ELb0EEEJSH_NS5_IJNSS_ISE_SB_EENSS_ISF_SB_EEEEESI_SJ_SI_SJ_NS1C_6fusion15FusionCallbacksIS1G_NS1K_17LinearCombinationISI_fSI_fLNS_15FloatRoundStyleE2EEESH_S1J_JEEENS4_5SM1004TMEM4LOAD26SM100_TMEM_LOAD_16dp256b2xESZ_NS10_INS11_ILi1ELi4ELi3EEES14_NSS_INS5_IJS15_NSA_ILi16EEEEEENS5_IJS1V_SB_EEEEEEENS4_17SM75_U32x4_LDSM_NENS4_14SM90_TMA_STOREES1Z_NS4_17SM90_U32x4_STSM_NENS4_39AutoVectorizingCopyWithAssumedAlignmentILi128EEEEEEvvEEEEvNT_6ParamsE:
        .type           _ZN7cutlass13device_kernelINS_4gemm6kernel13GemmUniversalIN4cute5tupleIJiiiiEEENS1_10collective13CollectiveMmaINS1_35MainloopSm100TmaUmmaWarpSpecializedILi22ELi2ELi4ENS5_IJNS4_1CILi1EEESB_SB_EEEEENS5_IJNSA_ILi64EEENSA_ILi80EEENSA_ILi32EEEEEENS_6half_tENS5_IJlSB_lEEESI_SJ_NS4_8TiledMMAINS4_8MMA_AtomIJNS4_20SM100_MMA_F16BF16_SSISI_SI_fLi64ELi80ELNS4_4UMMA5MajorE0ELSO_0ELNSN_7ScaleInE0ELSP_0EEEEEENS4_6LayoutISC_NS5_IJNSA_ILi0EEEST_ST_EEEEENS5_IJNS4_10UnderscoreESW_SW_EEEEENS4_13SM90_TMA_LOADENS4_14ComposedLayoutINS4_7SwizzleILi2ELi4ELi3EEENS4_18smem_ptr_flag_bitsILi16EEENSS_INS5_IJNSA_ILi8EEESG_EEENS5_IJSG_SB_EEEEEEEvNS4_8identityESZ_S19_vS1A_EENS_8epilogue10collective18CollectiveEpilogueINS1C_23Sm100TmaWarpSpecializedILi2ELi1ELi40ELb1ELb0EEEJSH_NS5_IJNSS_ISE_SB_EENSS_ISF_SB_EEEEESI_SJ_SI_SJ_NS1C_6fusion15FusionCallbacksIS1G_NS1K_17LinearCombinationISI_fSI_fLNS_15FloatRoundStyleE2EEESH_S1J_JEEENS4_5SM1004TMEM4LOAD26SM100_TMEM_LOAD_16dp256b2xESZ_NS10_INS11_ILi1ELi4ELi3EEES14_NSS_INS5_IJS15_NSA_ILi16EEEEEENS5_IJS1V_SB_EEEEEEENS4_17SM75_U32x4_LDSM_NENS4_14SM90_TMA_STOREES1Z_NS4_17SM90_U32x4_STSM_NENS4_39AutoVectorizingCopyWithAssumedAlignmentILi128EEEEEEvvEEEEvNT_6ParamsE,@function
        .size           _ZN7cutlass13device_kernelINS_4gemm6kernel13GemmUniversalIN4cute5tupleIJiiiiEEENS1_10collective13CollectiveMmaINS1_35MainloopSm100TmaUmmaWarpSpecializedILi22ELi2ELi4ENS5_IJNS4_1CILi1EEESB_SB_EEEEENS5_IJNSA_ILi64EEENSA_ILi80EEENSA_ILi32EEEEEENS_6half_tENS5_IJlSB_lEEESI_SJ_NS4_8TiledMMAINS4_8MMA_AtomIJNS4_20SM100_MMA_F16BF16_SSISI_SI_fLi64ELi80ELNS4_4UMMA5MajorE0ELSO_0ELNSN_7ScaleInE0ELSP_0EEEEEENS4_6LayoutISC_NS5_IJNSA_ILi0EEEST_ST_EEEEENS5_IJNS4_10UnderscoreESW_SW_EEEEENS4_13SM90_TMA_LOADENS4_14ComposedLayoutINS4_7SwizzleILi2ELi4ELi3EEENS4_18smem_ptr_flag_bitsILi16EEENSS_INS5_IJNSA_ILi8EEESG_EEENS5_IJSG_SB_EEEEEEEvNS4_8identityESZ_S19_vS1A_EENS_8epilogue10collective18CollectiveEpilogueINS1C_23Sm100TmaWarpSpecializedILi2ELi1ELi40ELb1ELb0EEEJSH_NS5_IJNSS_ISE_SB_EENSS_ISF_SB_EEEEESI_SJ_SI_SJ_NS1C_6fusion15FusionCallbacksIS1G_NS1K_17LinearCombinationISI_fSI_fLNS_15FloatRoundStyleE2EEESH_S1J_JEEENS4_5SM1004TMEM4LOAD26SM100_TMEM_LOAD_16dp256b2xESZ_NS10_INS11_ILi1ELi4ELi3EEES14_NSS_INS5_IJS15_NSA_ILi16EEEEEENS5_IJS1V_SB_EEEEEEENS4_17SM75_U32x4_LDSM_NENS4_14SM90_TMA_STOREES1Z_NS4_17SM90_U32x4_STSM_NENS4_39AutoVectorizingCopyWithAssumedAlignmentILi128EEEEEEvvEEEEvNT_6ParamsE,(.L_x_196 - _ZN7cutlass13device_kernelINS_4gemm6kernel13GemmUniversalIN4cute5tupleIJiiiiEEENS1_10collective13CollectiveMmaINS1_35MainloopSm100TmaUmmaWarpSpecializedILi22ELi2ELi4ENS5_IJNS4_1CILi1EEESB_SB_EEEEENS5_IJNSA_ILi64EEENSA_ILi80EEENSA_ILi32EEEEEENS_6half_tENS5_IJlSB_lEEESI_SJ_NS4_8TiledMMAINS4_8MMA_AtomIJNS4_20SM100_MMA_F16BF16_SSISI_SI_fLi64ELi80ELNS4_4UMMA5MajorE0ELSO_0ELNSN_7ScaleInE0ELSP_0EEEEEENS4_6LayoutISC_NS5_IJNSA_ILi0EEEST_ST_EEEEENS5_IJNS4_10UnderscoreESW_SW_EEEEENS4_13SM90_TMA_LOADENS4_14ComposedLayoutINS4_7SwizzleILi2ELi4ELi3EEENS4_18smem_ptr_flag_bitsILi16EEENSS_INS5_IJNSA_ILi8EEESG_EEENS5_IJSG_SB_EEEEEEEvNS4_8identityESZ_S19_vS1A_EENS_8epilogue10collective18CollectiveEpilogueINS1C_23Sm100TmaWarpSpecializedILi2ELi1ELi40ELb1ELb0EEEJSH_NS5_IJNSS_ISE_SB_EENSS_ISF_SB_EEEEESI_SJ_SI_SJ_NS1C_6fusion15FusionCallbacksIS1G_NS1K_17LinearCombinationISI_fSI_fLNS_15FloatRoundStyleE2EEESH_S1J_JEEENS4_5SM1004TMEM4LOAD26SM100_TMEM_LOAD_16dp256b2xESZ_NS10_INS11_ILi1ELi4ELi3EEES14_NSS_INS5_IJS15_NSA_ILi16EEEEEENS5_IJS1V_SB_EEEEEEENS4_17SM75_U32x4_LDSM_NENS4_14SM90_TMA_STOREES1Z_NS4_17SM90_U32x4_STSM_NENS4_39AutoVectorizingCopyWithAssumedAlignmentILi128EEEEEEvvEEEEvNT_6ParamsE)
        .other          _ZN7cutlass13device_kernelINS_4gemm6kernel13GemmUniversalIN4cute5tupleIJiiiiEEENS1_10collective13CollectiveMmaINS1_35MainloopSm100TmaUmmaWarpSpecializedILi22ELi2ELi4ENS5_IJNS4_1CILi1EEESB_SB_EEEEENS5_IJNSA_ILi64EEENSA_ILi80EEENSA_ILi32EEEEEENS_6half_tENS5_IJlSB_lEEESI_SJ_NS4_8TiledMMAINS4_8MMA_AtomIJNS4_20SM100_MMA_F16BF16_SSISI_SI_fLi64ELi80ELNS4_4UMMA5MajorE0ELSO_0ELNSN_7ScaleInE0ELSP_0EEEEEENS4_6LayoutISC_NS5_IJNSA_ILi0EEEST_ST_EEEEENS5_IJNS4_10UnderscoreESW_SW_EEEEENS4_13SM90_TMA_LOADENS4_14ComposedLayoutINS4_7SwizzleILi2ELi4ELi3EEENS4_18smem_ptr_flag_bitsILi16EEENSS_INS5_IJNSA_ILi8EEESG_EEENS5_IJSG_SB_EEEEEEEvNS4_8identityESZ_S19_vS1A_EENS_8epilogue10collective18CollectiveEpilogueINS1C_23Sm100TmaWarpSpecializedILi2ELi1ELi40ELb1ELb0EEEJSH_NS5_IJNSS_ISE_SB_EENSS_ISF_SB_EEEEESI_SJ_SI_SJ_NS1C_6fusion15FusionCallbacksIS1G_NS1K_17LinearCombinationISI_fSI_fLNS_15FloatRoundStyleE2EEESH_S1J_JEEENS4_5SM1004TMEM4LOAD26SM100_TMEM_LOAD_16dp256b2xESZ_NS10_INS11_ILi1ELi4ELi3EEES14_NSS_INS5_IJS15_NSA_ILi16EEEEEENS5_IJS1V_SB_EEEEEEENS4_17SM75_U32x4_LDSM_NENS4_14SM90_TMA_STOREES1Z_NS4_17SM90_U32x4_STSM_NENS4_39AutoVectorizingCopyWithAssumedAlignmentILi128EEEEEEvvEEEEvNT_6ParamsE,@"STO_CUDA_ENTRY STV_DEFAULT"
_ZN7cutlass13device_kernelINS_4gemm6kernel13GemmUniversalIN4cute5tupleIJiiiiEEENS1_10collective13CollectiveMmaINS1_35MainloopSm100TmaUmmaWarpSpecializedILi22ELi2ELi4ENS5_IJNS4_1CILi1EEESB_SB_EEEEENS5_IJNSA_ILi64EEENSA_ILi80EEENSA_ILi32EEEEEENS_6half_tENS5_IJlSB_lEEESI_SJ_NS4_8TiledMMAINS4_8MMA_AtomIJNS4_20SM100_MMA_F16BF16_SSISI_SI_fLi64ELi80ELNS4_4UMMA5MajorE0ELSO_0ELNSN_7ScaleInE0ELSP_0EEEEEENS4_6LayoutISC_NS5_IJNSA_ILi0EEEST_ST_EEEEENS5_IJNS4_10UnderscoreESW_SW_EEEEENS4_13SM90_TMA_LOADENS4_14ComposedLayoutINS4_7SwizzleILi2ELi4ELi3EEENS4_18smem_ptr_flag_bitsILi16EEENSS_INS5_IJNSA_ILi8EEESG_EEENS5_IJSG_SB_EEEEEEEvNS4_8identityESZ_S19_vS1A_EENS_8epilogue10collective18CollectiveEpilogueINS1C_23Sm100TmaWarpSpecializedILi2ELi1ELi40ELb1ELb0EEEJSH_NS5_IJNSS_ISE_SB_EENSS_ISF_SB_EEEEESI_SJ_SI_SJ_NS1C_6fusion15FusionCallbacksIS1G_NS1K_17LinearCombinationISI_fSI_fLNS_15FloatRoundStyleE2EEESH_S1J_JEEENS4_5SM1004TMEM4LOAD26SM100_TMEM_LOAD_16dp256b2xESZ_NS10_INS11_ILi1ELi4ELi3EEES14_NSS_INS5_IJS15_NSA_ILi16EEEEEENS5_IJS1V_SB_EEEEEEENS4_17SM75_U32x4_LDSM_NENS4_14SM90_TMA_STOREES1Z_NS4_17SM90_U32x4_STSM_NENS4_39AutoVectorizingCopyWithAssumedAlignmentILi128EEEEEEvvEEEEvNT_6ParamsE:
[----:B------:R-:W1:Y:S01]  /*0000*/  LDC R1, c[0x0][0x37c] ;  /* 0x0000df00ff017b82 */ /* 0x000e620000000800 */
[----:B------:R-:W2:Y:S01]  /*0010*/  S2R R121, SR_TID.X ;  /* 0x0000000000797919 */ /* 0x000ea20000002100 */
[----:B------:R-:W3:Y:S01]  /*0020*/  LDCU.64 UR4, c[0x0][0x890] ;  /* 0x00011200ff0477ac */ /* 0x000ee20008000a00 */
[----:B------:R-:W-:Y:S02]  /*0030*/  PRMT R110, RZ, 0x7610, R110 ;  /* 0x00007610ff6e7816 */ /* 0x000fe4000000006e */
[----:B------:R-:W-:Y:S01]  /*0040*/  ELECT P5, URZ, PT ;  /* 0x0000000000ff782f */ /* 0x000fe200038a0000 */
[----:B------:R-:W4:Y:S01]  /*0050*/  LDCU.64 UR46, c[0x0][0x358] ;  /* 0x00006b00ff2e77ac */ /* 0x000f220008000a00 */
[----:B---3--:R-:W-:-:S04]  /*0060*/  UISETP.NE.U32.AND UP0, UPT, UR4, URZ, UPT ;  /* 0x000000ff0400728c */ /* 0x008fc8000bf05070 */
[----:B------:R-:W-:Y:S01]  /*0070*/  UISETP.NE.AND.EX UP0, UPT, UR5, URZ, UPT, UP0 ;  /* 0x000000ff0500728c */ /* 0x000fe2000bf05300 */
[----:B--2---:R-:W-:-:S05]  /*0080*/  SHF.R.U32.HI R115, RZ, 0x5, R121 ;  /* 0x00000005ff737819 */ /* 0x004fca0000011679 */
[----:B------:R-:W2:Y:S02]  /*0090*/  SHFL.IDX PT, R0, R115, RZ, 0x1f ;  /* 0x00001fff73007589 */ /* 0x000ea400000e0000 */
[----:B--2---:R-:W-:Y:S01]  /*00a0*/  R2UR UR8, R0 ;  /* 0x00000000000872ca */ /* 0x004fe200000e0000 */
[----:B-1--4-:R-:W-:-:S14]  /*00b0*/  BRA.U UP0, `(.L_x_0) ;  /* 0x00000001002c7547 */ /* 0x012fdc000b800000 */
[----:B------:R-:W1:Y:S02]  /*00c0*/  LDCU.64 UR6, c[0x0][0x888] ;  /* 0x00011100ff0677ac */ /* 0x000e640008000a00 */
[----:B-1----:R-:W-:-:S04]  /*00d0*/  UISETP.NE.U32.AND UP0, UPT, UR6, URZ, UPT ;  /* 0x000000ff0600728c */ /* 0x002fc8000bf05070 */
[----:B------:R-:W-:-:S09]  /*00e0*/  UISETP.NE.AND.EX UP0, UPT, UR7, URZ, UPT, UP0 ;  /* 0x000000ff0700728c */ /* 0x000fd2000bf05300 */
[----:B------:R-:W-:Y:S05]  /*00f0*/  BRA.U !UP0, `(.L_x_1) ;  /* 0x0000000108107547 */ /* 0x000fea000b800000 */
[----:B------:R-:W1:Y:S02]  /*0100*/  LDC.64 R2, c[0x0][0x888] ;  /* 0x00022200ff027b82 */ /* 0x000e640000000a00 */
[----:B-1----:R1:W5:Y:S01]  /*0110*/  LDG.E R67, desc[UR46][R2.64] ;  /* 0x0000002e02437981 */ /* 0x002362000c1e1900 */
[----:B------:R-:W-:Y:S01]  /*0120*/  HFMA2 R110, -RZ, RZ, 0, 5.9604644775390625e-08 ;  /* 0x00000001ff6e7431 */ /* 0x000fe200000001ff */
[----:B------:R-:W-:Y:S05]  /*0130*/  BRA `(.L_x_0) ;  /* 0x00000000000c7947 */ /* 0x000fea0003800000 */
.L_x_1:
[----:B------:R-:W1:Y:S01]  /*0140*/  LDCU UR6, c[0x0][0x880] ;  /* 0x00011000ff0677ac */ /* 0x000e620008000800 */
[----:B------:R-:W-:Y:S01]  /*0150*/  HFMA2 R110, -RZ, RZ, 0, 5.9604644775390625e-08 ;  /* 0x00000001ff6e7431 */ /* 0x000fe200000001ff */
[----:B-1----:R-:W-:-:S07]  /*0160*/  MOV R67, UR6 ;  /* 0x0000000600437c02 */ /* 0x002fce0008000f00 */
.L_x_0:
[----:B------:R-:W2:Y:S02]  /*0170*/  LDCU.64 UR6, c[0x0][0x8b0] ;  /* 0x00011600ff0677ac */ /* 0x000ea40008000a00 */
[----:B--2---:R-:W-:-:S04]  /*0180*/  UISETP.NE.U32.AND UP0, UPT, UR6, URZ, UPT ;  /* 0x000000ff0600728c */ /* 0x004fc8000bf05070 */
[----:B------:R-:W-:-:S09]  /*0190*/  UISETP.NE.AND.EX UP0, UPT, UR7, URZ, UPT, UP0 ;  /* 0x000000ff0700728c */ /* 0x000fd2000bf05300 */
[----:B------:R-:W-:Y:S05]  /*01a0*/  BRA.U UP0, `(.L_x_2) ;  /* 0x0000000100247547 */ /* 0x000fea000b800000 */
[----:B------:R-:W2:Y:S02]  /*01b0*/  LDCU.64 UR6, c[0x0][0x8a8] ;  /* 0x00011500ff0677ac */ /* 0x000ea40008000a00 */
[----:B--2---:R-:W-:-:S04]  /*01c0*/  UISETP.NE.U32.AND UP0, UPT, UR6, URZ, UPT ;  /* 0x000000ff0600728c */ /* 0x004fc8000bf05070 */
[----:B------:R-:W-:-:S09]  /*01d0*/  UISETP.NE.AND.EX UP0, UPT, UR7, URZ, UPT, UP0 ;  /* 0x000000ff0700728c */ /* 0x000fd2000bf05300 */
[----:B------:R-:W-:Y:S05]  /*01e0*/  BRA.U !UP0, `(.L_x_3) ;  /* 0x00000001080c7547 */ /* 0x000fea000b800000 */
[----:B-1----:R-:W1:Y:S02]  /*01f0*/  LDC.64 R2, c[0x0][0x8a8] ;  /* 0x00022a00ff027b82 */ /* 0x002e640000000a00 */
[----:B-1----:R2:W5:Y:S01]  /*0200*/  LDG.E R66, desc[UR46][R2.64] ;  /* 0x0000002e02427981 */ /* 0x002562000c1e1900 */
[----:B------:R-:W-:Y:S05]  /*0210*/  BRA `(.L_x_2) ;  /* 0x0000000000087947 */ /* 0x000fea0003800000 */
.L_x_3:
[----:B------:R-:W2:Y:S02]  /*0220*/  LDCU UR6, c[0x0][0x8a0] ;  /* 0x00011400ff0677ac */ /* 0x000ea40008000800 */
[----:B--2---:R-:W-:Y:S02]  /*0230*/  MOV R66, UR6 ;  /* 0x0000000600427c02 */ /* 0x004fe40008000f00 */
.L_x_2:
[----:B------:R-:W-:Y:S01]  /*0240*/  IMAD.U32 R0, RZ, RZ, UR8 ;  /* 0x00000008ff007e24 */ /* 0x000fe2000f8e00ff */
[----:B------:R-:W-:Y:S04]  /*0250*/  BSSY.RECONVERGENT B0, `(.L_x_4) ;  /* 0x000000c000007945 */ /* 0x000fe80003800200 */
[C---:B------:R-:W-:Y:S02]  /*0260*/  ISETP.NE.OR P1, PT, R0.reuse, 0x1, !P5 ;  /* 0x000000010000780c */ /* 0x040fe40006f25670 */
[----:B------:R-:W-:-:S11]  /*0270*/  ISETP.NE.OR P0, PT, R0, 0x3, !P5 ;  /* 0x000000030000780c */ /* 0x000fd60006f05670 */
[----:B------:R-:W-:Y:S05]  /*0280*/  @P1 BRA `(.L_x_5) ;  /* 0x0000000000201947 */ /* 0x000fea0003800000 */
[----:B------:R-:W3:Y:S02]  /*0290*/  LDCU.64 UR6, c[0x0][0x348] ;  /* 0x00006900ff0677ac */ /* 0x000ee40008000a00 */
[----:B---3--:R-:W-:Y:S02]  /*02a0*/  UIADD3 UR10, UP1, UPT, UR6, 0x80, URZ ;  /* 0x00000080060a7890 */ /* 0x008fe4000ff3e0ff */
[----:B------:R-:W-:Y:S02]  /*02b0*/  UIADD3 UR6, UP0, UPT, UR6, 0x180, URZ ;  /* 0x0000018006067890 */ /* 0x000fe4000ff1e0ff */
[----:B------:R-:W-:Y:S02]  /*02c0*/  UIADD3.X UR11, UPT, UPT, URZ, UR7, URZ, UP1, !UPT ;  /* 0x00000007ff0b7290 */ /* 0x000fe40008ffe4ff */
[----:B------:R-:W-:-:S07]  /*02d0*/  UIADD3.X UR7, UPT, UPT, URZ, UR7, URZ, UP0, !UPT ;  /* 0x00000007ff077290 */ /* 0x000fce00087fe4ff */
[----:B------:R3:W-:Y:S02]  /*02e0*/  UTMACCTL.PF [UR10] ;  /* 0x000000000a0079b9 */ /* 0x0007e40008040000 */
[----:B------:R3:W-:Y:S02]  /*02f0*/  UTMACCTL.PF [UR6] ;  /* 0x00000000060079b9 */ /* 0x0007e40008040000 */
[----:B---3--:R-:W-:Y:S01]  /*0300*/  NOP ;  /* 0x0000000000007918 */ /* 0x008fe20000000000 */
.L_x_5:
[----:B------:R-:W-:Y:S05]  /*0310*/  BSYNC.RECONVERGENT B0 ;  /* 0x0000000000007941 */ /* 0x000fea0003800200 */
.L_x_4:
[----:B------:R-:W-:Y:S04]  /*0320*/  BSSY.RECONVERGENT B0, `(.L_x_6) ;  /* 0x000000a000007945 */ /* 0x000fe80003800200 */
        /* <DEDUP_REMOVED lines=9> */
.L_x_7:
[----:B------:R-:W-:Y:S05]  /*03c0*/  BSYNC.RECONVERGENT B0 ;  /* 0x0000000000007941 */ /* 0x000fea0003800200 */
.L_x_6:
[----:B------:R-:W3:Y:S01]  /*03d0*/  LDCU.64 UR6, c[0x0][0x888] ;  /* 0x00011100ff0677ac */ /* 0x000ee20008000a00 */
[----:B------:R-:W-:Y:S02]  /*03e0*/  UISETP.EQ.U32.AND UP1, UPT, UR4, URZ, UPT ;  /* 0x000000ff0400728c */ /* 0x000fe4000bf22070 */
[----:B------:R-:W-:Y:S02]  /*03f0*/  UPLOP3.LUT UP2, UPT, UPT, UPT, UPT, 0x80, 0x8 ;  /* 0x000000000008789c */ /* 0x000fe40003f4f070 */
[----:B---3--:R-:W-:-:S04]  /*0400*/  UISETP.NE.U32.AND UP0, UPT, UR6, URZ, UPT ;  /* 0x000000ff0600728c */ /* 0x008fc8000bf05070 */
[----:B------:R-:W-:-:S04]  /*0410*/  UISETP.NE.AND.EX UP0, UPT, UR7, URZ, UPT, UP0 ;  /* 0x000000ff0700728c */ /* 0x000fc8000bf05300 */
[----:B------:R-:W-:-:S04]  /*0420*/  UISETP.EQ.OR.EX UP3, UPT, UR5, URZ, !UP0, UP1 ;  /* 0x000000ff0500728c */ /* 0x000fc8000c762710 */
[----:B------:R-:W-:-:S05]  /*0430*/  UP2UR UR44, UPR, URZ, 0x8 ;  /* 0x00000008ff2c7883 */ /* 0x000fca0008000000 */
[----:B------:R-:W-:Y:S07]  /*0440*/  BRA.U !UP3, `(.L_x_8) ;  /* 0x000000010b207547 */ /* 0x000fee000b800000 */
[----:B------:R-:W-:Y:S01]  /*0450*/  UISETP.NE.U32.AND UP2, UPT, UR4, URZ, UPT ;  /* 0x000000ff0400728c */ /* 0x000fe2000bf45070 */
[----:B-----5:R-:W-:Y:S01]  /*0460*/  FSETP.NEU.AND P0, PT, R67, RZ, PT ;  /* 0x000000ff4300720b */ /* 0x020fe20003f0d000 */
[----:B------:R-:W-:Y:S02]  /*0470*/  USEL UR4, URZ, 0xffffffff, UP0 ;  /* 0xffffffffff047887 */ /* 0x000fe40008000000 */
[----:B------:R-:W-:-:S10]  /*0480*/  UISETP.NE.AND.EX UP2, UPT, UR5, URZ, UPT, UP2 ;  /* 0x000000ff0500728c */ /* 0x000fd4000bf45320 */
[----:B------:R-:W-:Y:S01]  /*0490*/  VOTEU.ANY UP1, P0 ;  /* 0x0000000000ff7886 */ /* 0x000fe20000020100 */
[----:B------:R-:W-:-:S04]  /*04a0*/  @!UP2 USEL UR4, URZ, 0xffffffff, UP1 ;  /* 0xffffffffff04a887 */ /* 0x000fc80008800000 */
[----:B------:R-:W-:-:S04]  /*04b0*/  ULOP3.LUT UR4, UR4, 0x1, URZ, 0xc0, !UPT ;  /* 0x0000000104047892 */ /* 0x000fc8000f8ec0ff */
[----:B------:R-:W-:-:S11]  /*04c0*/  UISETP.NE.U32.AND UP2, UPT, UR4, 0x1, UPT ;  /* 0x000000010400788c */ /* 0x000fd6000bf45070 */
.L_x_8:
[----:B-12---:R-:W1:Y:S01]  /*04d0*/  SHFL.IDX PT, R2, R115, RZ, 0x1f ;  /* 0x00001fff73027589 */ /* 0x006e6200000e0000 */
[----:B------:R-:W-:-:S04]  /*04e0*/  UISETP.NE.AND UP1, UPT, UR8, 0x2, UPT ;  /* 0x000000020800788c */ /* 0x000fc8000bf25270 */
[----:B------:R-:W-:Y:S01]  /*04f0*/  USEL UR7, URZ, 0x1, UP1 ;  /* 0x00000001ff077887 */ /* 0x000fe20008800000 */
[----:B-1----:R-:W-:-:S13]  /*0500*/  ISETP.NE.AND P0, PT, R2, RZ, PT ;  /* 0x000000ff0200720c */ /* 0x002fda0003f05270 */
[----:B------:R-:W-:Y:S05]  /*0510*/  @P0 BRA `(.L_x_9) ;  /* 0x0000000000e40947 */ /* 0x000fea0003800000 */
[----:B------:R-:W-:Y:S01]  /*0520*/  ELECT P0, URZ, PT ;  /* 0x0000000000ff782f */ /* 0x000fe20003800000 */
[----:B------:R-:W-:-:S12]  /*0530*/  BSSY.RECONVERGENT B0, `(.L_x_9) ;  /* 0x0000037000007945 */ /* 0x000fd80003800200 */
[----:B------:R-:W-:Y:S05]  /*0540*/  @!P0 BRA `(.L_x_10) ;  /* 0x0000000000d48947 */ /* 0x000fea0003800000 */
[----:B------:R-:W1:Y:S01]  /*0550*/  S2UR UR5, SR_CgaCtaId ;  /* 0x00000000000579c3 */ /* 0x000e620000008800 */
[----:B------:R-:W-:Y:S01]  /*0560*/  UMOV UR6, 0x400 ;  /* 0x0000040000067882 */ /* 0x000fe20000000000 */
[----:B------:R-:W-:Y:S02]  /*0570*/  UMOV UR4, 0x1 ;  /* 0x0000000100047882 */ /* 0x000fe40000000000 */
[----:B------:R-:W-:-:S04]  /*0580*/  UIADD3 UR10, UPT, UPT, -UR4, 0x100000, URZ ;  /* 0x00100000040a7890 */ /* 0x000fc8000fffe1ff */
[----:B------:R-:W-:Y:S02]  /*0590*/  USHF.L.U32 UR11, UR10, 0xb, URZ ;  /* 0x0000000b0a0b7899 */ /* 0x000fe400080006ff */
[----:B------:R-:W-:Y:S02]  /*05a0*/  USHF.L.U32 UR10, UR10, 0x1, URZ ;  /* 0x000000010a0a7899 */ /* 0x000fe400080006ff */
[----:B-1----:R-:W-:Y:S01]  /*05b0*/  ULEA UR5, UR5, UR6, 0x18 ;  /* 0x0000000605057291 */ /* 0x002fe2000f8ec0ff */
[----:B------:R-:W1:Y:S11]  /*05c0*/  FENCE.VIEW.ASYNC.S ;  /* 0x00000000000073c6 */ /* 0x000e760000000000 */
[----:B-1----:R1:W2:Y:S01]  /*05d0*/  SYNCS.EXCH.64 URZ, [UR5], UR10 ;  /* 0x0000000a05ff75b2 */ /* 0x0022a20008000100 */
[----:B------:R1:W3:Y:S01]  /*05e0*/  SYNCS.EXCH.64 URZ, [UR5+0xb0], UR10 ;  /* 0x0000b00a05ff75b2 */ /* 0x0002e20008000100 */
[----:B------:R1:W4:Y:S01]  /*05f0*/  SYNCS.EXCH.64 URZ, [UR5+0x8], UR10 ;  /* 0x0000080a05ff75b2 */ /* 0x0003220008000100 */
[----:B------:R1:W1:Y:S01]  /*0600*/  SYNCS.EXCH.64 URZ, [UR5+0xb8], UR10 ;  /* 0x0000b80a05ff75b2 */ /* 0x0002620008000100 */
        /* <DEDUP_REMOVED lines=40> */
[----:B--234-:R-:W-:Y:S01]  /*0890*/  NOP ;  /* 0x0000000000007918 */ /* 0x01cfe20000000000 */
.L_x_10:
[----:B-1----:R-:W-:Y:S05]  /*08a0*/  BSYNC.RECONVERGENT B0 ;  /* 0x0000000000007941 */ /* 0x002fea0003800200 */
.L_x_9:
[----:B------:R-:W1:Y:S01]  /*08b0*/  SHFL.IDX PT, R2, R115, RZ, 0x1f ;  /* 0x00001fff73027589 */ /* 0x000e6200000e0000 */
[----:B------:R-:W-:Y:S01]  /*08c0*/  NOP ;  /* 0x0000000000007918 */ /* 0x000fe20000000000 */
[----:B-1----:R-:W-:-:S13]  /*08d0*/  ISETP.NE.AND P0, PT, R2, 0x1, PT ;  /* 0x000000010200780c */ /* 0x002fda0003f05270 */
[----:B------:R-:W-:Y:S05]  /*08e0*/  @P0 BRA `(.L_x_11) ;  /* 0x0000000000480947 */ /* 0x000fea0003800000 */
[----:B------:R-:W1:Y:S01]  /*08f0*/  S2UR UR6, SR_CgaCtaId ;  /* 0x00000000000679c3 */ /* 0x000e620000008800 */
[----:B------:R-:W-:Y:S01]  /*0900*/  UMOV UR9, 0x400 ;  /* 0x0000040000097882 */ /* 0x000fe20000000000 */
[----:B------:R-:W-:Y:S01]  /*0910*/  UMOV UR5, 0x20 ;  /* 0x0000002000057882 */ /* 0x000fe20000000000 */
[----:B------:R-:W-:Y:S01]  /*0920*/  UMOV UR4, 0x80 ;  /* 0x0000008000047882 */ /* 0x000fe20000000000 */
[----:B------:R-:W-:-:S04]  /*0930*/  UIADD3 UR10, UPT, UPT, -UR5, 0x100000, URZ ;  /* 0x00100000050a7890 */ /* 0x000fc8000fffe1ff */
[----:B------:R-:W-:Y:S02]  /*0940*/  USHF.L.U32 UR11, UR10, 0xb, URZ ;  /* 0x0000000b0a0b7899 */ /* 0x000fe400080006ff */
[----:B------:R-:W-:Y:S02]  /*0950*/  USHF.L.U32 UR10, UR10, 0x1, URZ ;  /* 0x000000010a0a7899 */ /* 0x000fe400080006ff */
[----:B------:R-:W-:-:S04]  /*0960*/  UIADD3 UR4, UPT, UPT, -UR4, 0x100000, URZ ;  /* 0x0010000004047890 */ /* 0x000fc8000fffe1ff */
[----:B------:R-:W-:Y:S02]  /*0970*/  USHF.L.U32 UR5, UR4, 0xb, URZ ;  /* 0x0000000b04057899 */ /* 0x000fe400080006ff */
[----:B------:R-:W-:Y:S01]  /*0980*/  USHF.L.U32 UR4, UR4, 0x1, URZ ;  /* 0x0000000104047899 */ /* 0x000fe200080006ff */
[----:B------:R-:W-:Y:S01]  /*0990*/  ELECT P0, URZ, PT ;  /* 0x0000000000ff782f */ /* 0x000fe20003800000 */
[----:B-1----:R-:W-:Y:S01]  /*09a0*/  ULEA UR6, UR6, UR9, 0x18 ;  /* 0x0000000906067291 */ /* 0x002fe2000f8ec0ff */
[----:B------:R-:W1:Y:S11]  /*09b0*/  FENCE.VIEW.ASYNC.S ;  /* 0x00000000000073c6 */ /* 0x000e760000000000 */
[----:B-1----:R1:W2:Y:S01]  /*09c0*/  SYNCS.EXCH.64 URZ, [UR6+0x160], UR10 ;  /* 0x0001600a06ff75b2 */ /* 0x0022a20008000100 */
[----:B------:R1:W3:Y:S01]  /*09d0*/  SYNCS.EXCH.64 URZ, [UR6+0x170], UR4 ;  /* 0x0001700406ff75b2 */ /* 0x0002e20008000100 */
[----:B------:R1:W4:Y:S01]  /*09e0*/  SYNCS.EXCH.64 URZ, [UR6+0x168], UR10 ;  /* 0x0001680a06ff75b2 */ /* 0x0003220008000100 */
[----:B------:R1:W1:Y:S01]  /*09f0*/  SYNCS.EXCH.64 URZ, [UR6+0x178], UR4 ;  /* 0x0001780406ff75b2 */ /* 0x0002620008000100 */
[----:B------:R-:W-:Y:S01]  /*0a00*/  NOP ;  /* 0x0000000000007918 */ /* 0x000fe20000000000 */
.L_x_11:
[----:B------:R-:W2:Y:S01]  /*0a10*/  SHFL.IDX PT, R2, R115, RZ, 0x1f ;  /* 0x00001fff73027589 */ /* 0x000ea200000e0000 */
[----:B------:R-:W-:Y:S01]  /*0a20*/  NOP ;  /* 0x0000000000007918 */ /* 0x000fe20000000000 */
[----:B--2---:R-:W-:-:S13]  /*0a30*/  ISETP.NE.AND P0, PT, R2, 0x3, PT ;  /* 0x000000030200780c */ /* 0x004fda0003f05270 */
[----:B------:R-:W-:Y:S05]  /*0a40*/  @P0 BRA `(.L_x_12) ;  /* 0x0000000000300947 */ /* 0x000fea0003800000 */
[----:B-1----:R-:W1:Y:S01]  /*0a50*/  S2UR UR5, SR_CgaCtaId ;  /* 0x00000000000579c3 */ /* 0x002e620000008800 */
[----:B------:R-:W-:Y:S01]  /*0a60*/  UMOV UR6, 0x400 ;  /* 0x0000040000067882 */ /* 0x000fe20000000000 */
[----:B------:R-:W-:Y:S01]  /*0a70*/  UMOV UR4, 0x20 ;  /* 0x0000002000047882 */ /* 0x000fe20000000000 */
[----:B------:R-:W-:Y:S01]  /*0a80*/  ELECT P0, URZ, PT ;  /* 0x0000000000ff782f */ /* 0x000fe20003800000 */
[----:B------:R-:W-:-:S04]  /*0a90*/  UIADD3 UR10, UPT, UPT, -UR4, 0x100000, URZ ;  /* 0x00100000040a7890 */ /* 0x000fc8000fffe1ff */
[----:B------:R-:W-:Y:S02]  /*0aa0*/  USHF.L.U32 UR11, UR10, 0xb, URZ ;  /* 0x0000000b0a0b7899 */ /* 0x000fe400080006ff */
[----:B------:R-:W-:Y:S02]  /*0ab0*/  USHF.L.U32 UR10, UR10, 0x1, URZ ;  /* 0x000000010a0a7899 */ /* 0x000fe400080006ff */
[----:B-1----:R-:W-:Y:S01]  /*0ac0*/  ULEA UR5, UR5, UR6, 0x18 ;  /* 0x0000000605057291 */ /* 0x002fe2000f8ec0ff */
[----:B------:R-:W1:Y:S11]  /*0ad0*/  FENCE.VIEW.ASYNC.S ;  /* 0x00000000000073c6 */ /* 0x000e760000000000 */
[----:B-1----:R2:W1:Y:S01]  /*0ae0*/  SYNCS.EXCH.64 URZ, [UR5+0x180], UR10 ;  /* 0x0001800a05ff75b2 */ /* 0x0024620008000100 */
[----:B------:R2:W1:Y:S02]  /*0af0*/  SYNCS.EXCH.64 URZ, [UR5+0x188], UR10 ;  /* 0x0001880a05ff75b2 */ /* 0x0004640008000100 */
[----:B--2---:R-:W-:Y:S01]  /*0b00*/  NOP ;  /* 0x0000000000007918 */ /* 0x004fe20000000000 */
.L_x_12:
[----:B------:R-:W2:Y:S01]  /*0b10*/  SHFL.IDX PT, R2, R115, RZ, 0x1f ;  /* 0x00001fff73027589 */ /* 0x000ea200000e0000 */
[----:B------:R-:W-:Y:S01]  /*0b20*/  NOP ;  /* 0x0000000000007918 */ /* 0x000fe20000000000 */
[----:B--2---:R-:W-:-:S13]  /*0b30*/  ISETP.NE.AND P0, PT, R2, 0x4, PT ;  /* 0x000000040200780c */ /* 0x004fda0003f05270 */
[----:B------:R-:W-:Y:S05]  /*0b40*/  @P0 BRA `(.L_x_13) ;  /* 0x00000000004c0947 */ /* 0x000fea0003800000 */
[----:B-1----:R-:W1:Y:S01]  /*0b50*/  S2UR UR5, SR_CgaCtaId ;  /* 0x00000000000579c3 */ /* 0x002e620000008800 */
[----:B------:R-:W-:Y:S01]  /*0b60*/  UMOV UR9, 0x100 ;  /* 0x0000010000097882 */ /* 0x000fe20000000000 */
[----:B------:R-:W-:Y:S01]  /*0b70*/  UMOV UR6, 0x400 ;  /* 0x0000040000067882 */ /* 0x000fe20000000000 */
[----:B------:R-:W-:Y:S01]  /*0b80*/  USEL UR9, UR9, 0xe0, UP2 ;  /* 0x000000e009097887 */ /* 0x000fe20009000000 */
[----:B------:R-:W-:Y:S01]  /*0b90*/  UMOV UR4, 0x1 ;  /* 0x0000000100047882 */ /* 0x000fe20000000000 */
[----:B------:R-:W-:Y:S01]  /*0ba0*/  ELECT P0, URZ, PT ;  /* 0x0000000000ff782f */ /* 0x000fe20003800000 */
[----:B------:R-:W-:-:S04]  /*0bb0*/  UIADD3 UR10, UPT, UPT, -UR4, 0x100000, URZ ;  /* 0x00100000040a7890 */ /* 0x000fc8000fffe1ff */
[----:B------:R-:W-:Y:S02]  /*0bc0*/  USHF.L.U32 UR11, UR10, 0xb, URZ ;  /* 0x0000000b0a0b7899 */ /* 0x000fe400080006ff */
[----:B------:R-:W-:Y:S02]  /*0bd0*/  USHF.L.U32 UR10, UR10, 0x1, URZ ;  /* 0x000000010a0a7899 */ /* 0x000fe400080006ff */
[----:B------:R-:W-:-:S04]  /*0be0*/  UIADD3 UR12, UPT, UPT, -UR9, 0x100000, URZ ;  /* 0x00100000090c7890 */ /* 0x000fc8000fffe1ff */
[----:B------:R-:W-:Y:S02]  /*0bf0*/  USHF.L.U32 UR13, UR12, 0xb, URZ ;  /* 0x0000000b0c0d7899 */ /* 0x000fe400080006ff */
[----:B------:R-:W-:Y:S02]  /*0c00*/  USHF.L.U32 UR12, UR12, 0x1, URZ ;  /* 0x000000010c0c7899 */ /* 0x000fe400080006ff */
[----:B-1----:R-:W-:Y:S01]  /*0c10*/  ULEA UR5, UR5, UR6, 0x18 ;  /* 0x0000000605057291 */ /* 0x002fe2000f8ec0ff */
[----:B------:R-:W1:Y:S11]  /*0c20*/  FENCE.VIEW.ASYNC.S ;  /* 0x00000000000073c6 */ /* 0x000e760000000000 */
[----:B-1----:R2:W1:Y:S01]  /*0c30*/  SYNCS.EXCH.64 URZ, [UR5+0x190], UR10 ;  /* 0x0001900a05ff75b2 */ /* 0x0024620008000100 */
[----:B------:R2:W1:Y:S01]  /*0c40*/  SYNCS.EXCH.64 URZ, [UR5+0x1a0], UR12 ;  /* 0x0001a00c05ff75b2 */ /* 0x0004620008000100 */
[----:B------:R2:W1:Y:S01]  /*0c50*/  SYNCS.EXCH.64 URZ, [UR5+0x198], UR10 ;  /* 0x0001980a05ff75b2 */ /* 0x0004620008000100 */
[----:B------:R2:W1:Y:S02]  /*0c60*/  SYNCS.EXCH.64 URZ, [UR5+0x1a8], UR12 ;  /* 0x0001a80c05ff75b2 */ /* 0x0004640008000100 */
[----:B--2---:R-:W-:Y:S01]  /*0c70*/  NOP ;  /* 0x0000000000007918 */ /* 0x004fe20000000000 */
.L_x_13:
[----:B------:R-:W2:Y:S01]  /*0c80*/  SHFL.IDX PT, R2, R115, RZ, 0x1f ;  /* 0x00001fff73027589 */ /* 0x000ea200000e0000 */
[----:B------:R-:W-:Y:S01]  /*0c90*/  NOP ;  /* 0x0000000000007918 */ /* 0x000fe20000000000 */
[----:B--2---:R-:W-:-:S13]  /*0ca0*/  ISETP.NE.AND P0, PT, R2, 0x5, PT ;  /* 0x000000050200780c */ /* 0x004fda0003f05270 */
[----:B------:R-:W-:Y:S05]  /*0cb0*/  @P0 BRA `(.L_x_14) ;  /* 0x0000000000580947 */ /* 0x000fea0003800000 */
[----:B-1----:R-:W1:Y:S01]  /*0cc0*/  S2UR UR6, SR_CgaCtaId ;  /* 0x00000000000679c3 */ /* 0x002e620000008800 */
        /* <DEDUP_REMOVED lines=12> */
[----:B-1----:R2:W1:Y:S01]  /*0d90*/  SYNCS.EXCH.64 URZ, [UR6+0x1b0], UR10 ;  /* 0x0001b00a06ff75b2 */ /* 0x0024620008000100 */
[----:B------:R2:W1:Y:S01]  /*0da0*/  SYNCS.EXCH.64 URZ, [UR6+0x1d0], UR4 ;  /* 0x0001d00406ff75b2 */ /* 0x0004620008000100 */
[----:B------:R2:W1:Y:S01]  /*0db0*/  SYNCS.EXCH.64 URZ, [UR6+0x1b8], UR10 ;  /* 0x0001b80a06ff75b2 */ /* 0x0004620008000100 */
[----:B------:R2:W1:Y:S01]  /*0dc0*/  SYNCS.EXCH.64 URZ, [UR6+0x1d8], UR4 ;  /* 0x0001d80406ff75b2 */ /* 0x0004620008000100 */
[----:B------:R2:W1:Y:S01]  /*0dd0*/  SYNCS.EXCH.64 URZ, [UR6+0x1c0], UR10 ;  /* 0x0001c00a06ff75b2 */ /* 0x0004620008000100 */
[----:B------:R2:W1:Y:S01]  /*0de0*/  SYNCS.EXCH.64 URZ, [UR6+0x1e0], UR4 ;  /* 0x0001e00406ff75b2 */ /* 0x0004620008000100 */
[----:B------:R2:W1:Y:S01]  /*0df0*/  SYNCS.EXCH.64 URZ, [UR6+0x1c8], UR10 ;  /* 0x0001c80a06ff75b2 */ /* 0x0004620008000100 */
[----:B------:R2:W1:Y:S02]  /*0e00*/  SYNCS.EXCH.64 URZ, [UR6+0x1e8], UR4 ;  /* 0x0001e80406ff75b2 */ /* 0x0004640008000100 */
[----:B--2---:R-:W-:Y:S01]  /*0e10*/  NOP ;  /* 0x0000000000007918 */ /* 0x004fe20000000000 */
.L_x_14:
        /* <DEDUP_REMOVED lines=18> */
.L_x_15:
[----:B-1----:R-:W1:Y:S01]  /*0f40*/  S2UR UR5, SR_CTAID.X ;  /* 0x00000000000579c3 */ /* 0x002e620000002500 */
[----:B------:R-:W-:-:S05]  /*0f50*/  CS2R.32 R109, SR_CgaSize ;  /* 0x00000000006d7805 */ /* 0x000fca0000008a00 */
[----:B------:R-:W-:-:S05]  /*0f60*/  IMAD R109, R109, -0xa0, RZ ;  /* 0xffffff606d6d7824 */ /* 0x000fca00078e02ff */
[----:B------:R-:W-:-:S14]  /*0f70*/  R2UR UR9, R109 ;  /* 0x000000006d0972ca */ /* 0x000fdc00000e0000 */
[----:B------:R-:W2:Y:S01]  /*0f80*/  LDCU UR9, c[0x0][UR9+0x2b0] ;  /* 0x00005600090977ac */ /* 0x000ea20008000800 */
[----:B------:R-:W-:Y:S01]  /*0f90*/  NOP ;  /* 0x0000000000007918 */ /* 0x000fe20000000000 */
[----:B------:R-:W-:-:S05]  /*0fa0*/  CS2R.32 R109, SR_CgaSize ;  /* 0x00000000006d7805 */ /* 0x000fca0000008a00 */
[----:B------:R-:W-:-:S05]  /*0fb0*/  IMAD R109, R109, -0xa0, RZ ;  /* 0xffffff606d6d7824 */ /* 0x000fca00078e02ff */
[----:B------:R-:W-:-:S14]  /*0fc0*/  R2UR UR6, R109 ;  /* 0x000000006d0672ca */ /* 0x000fdc00000e0000 */
[----:B------:R-:W3:Y:S01]  /*0fd0*/  LDCU UR6, c[0x0][UR6+0x2b4] ;  /* 0x00005680060677ac */ /* 0x000ee20008000800 */
[----:B------:R-:W4:Y:S08]  /*0fe0*/  S2UR UR4, SR_CTAID.Y ;  /* 0x00000000000479c3 */ /* 0x000f300000002600 */
[----:B------:R-:W3:Y:S01]  /*0ff0*/  LDC R10, c[0x0][0xb24] ;  /* 0x0002c900ff0a7b82 */ /* 0x000ee20000000800 */
[----:B-1----:R-:W-:-:S02]  /*1000*/  I2FP.F32.U32 R107, UR5 ;  /* 0x00000005006b7c45 */ /* 0x002fc40008201000 */
[----:B------:R-:W-:-:S05]  /*1010*/  CS2R.32 R3, SR_CgaSize ;  /* 0x0000000000037805 */ /* 0x000fca0000008a00 */
[----:B------:R-:W-:-:S06]  /*1020*/  IMAD R3, R3, -0xa0, RZ ;  /* 0xffffff6003037824 */ /* 0x000fcc00078e02ff */
[----:B------:R-:W1:Y:S01]  /*1030*/  LDC R3, c[0x0][R3+0x2a0] ;  /* 0x0000a80003037b82 */ /* 0x000e620000000800 */
[----:B------:R-:W-:Y:S01]  /*1040*/  MOV R109, UR5 ;  /* 0x00000005006d7c02 */ /* 0x000fe20008000f00 */
[----:B--2---:R-:W-:Y:S01]  /*1050*/  FMUL R107, R107, UR9 ;  /* 0x000000096b6b7c20 */ /* 0x004fe20008400000 */
[----:B----4-:R-:W-:Y:S02]  /*1060*/  I2FP.F32.U32 R106, UR4 ;  /* 0x00000004006a7c45 */ /* 0x010fe40008201000 */
[----:B------:R-:W-:-:S05]  /*1070*/  CS2R.32 R2, SR_CgaSize ;  /* 0x0000000000027805 */ /* 0x000fca0000008a00 */
[----:B------:R-:W-:-:S06]  /*1080*/  IMAD R2, R2, -0xa0, RZ ;  /* 0xffffff6002027824 */ /* 0x000fcc00078e02ff */
[----:B------:R-:W2:Y:S01]  /*1090*/  LDC R2, c[0x0][R2+0x2a4] ;  /* 0x0000a90002027b82 */ /* 0x000ea20000000800 */
[----:B------:R-:W-:Y:S01]  /*10a0*/  MOV R108, UR4 ;  /* 0x00000004006c7c02 */ /* 0x000fe20008000f00 */
[----:B------:R-:W4:Y:S01]  /*10b0*/  F2I.U32.TRUNC.NTZ R107, R107 ;  /* 0x0000006b006b7305 */ /* 0x000f22000020f000 */
[----:B---3--:R-:W-:-:S05]  /*10c0*/  FMUL R106, R106, UR6 ;  /* 0x000000066a6a7c20 */ /* 0x008fca0008400000 */
[----:B------:R-:W-:Y:S01]  /*10d0*/  BAR.SYNC.DEFER_BLOCKING 0x0 ;  /* 0x0000000000007b1d */ /* 0x000fe20000010000 */
[----:B------:R-:W-:-:S05]  /*10e0*/  ISETP.GE.AND P0, PT, R10, 0x1, PT ;  /* 0x000000010a00780c */ /* 0x000fca0003f06270 */
[----:B------:R-:W3:Y:S02]  /*10f0*/  F2I.U32.TRUNC.NTZ R106, R106 ;  /* 0x0000006a006a7305 */ /* 0x000ee4000020f000 */
[----:B------:R-:W2:Y:S01]  /*1100*/  S2UR UR36, SR_CTAID.Z ;  /* 0x00000000002479c3 */ /* 0x000ea20000002700 */
[----:B----4-:R-:W-:-:S05]  /*1110*/  IADD3 R107, PT, PT, -R107, RZ, RZ ;  /* 0x000000ff6b6b7210 */ /* 0x010fca0007ffe1ff */
[----:B-1----:R-:W-:Y:S01]  /*1120*/  IMAD R107, R3, R107, UR5 ;  /* 0x00000005036b7e24 */ /* 0x002fe2000f8e026b */
[----:B---3--:R-:W-:-:S05]  /*1130*/  IADD3 R106, PT, PT, -R106, RZ, RZ ;  /* 0x000000ff6a6a7210 */ /* 0x008fca0007ffe1ff */
[----:B--2---:R-:W-:Y:S01]  /*1140*/  IMAD R106, R2, R106, UR4 ;  /* 0x00000004026a7e24 */ /* 0x004fe2000f8e026a */
[----:B------:R-:W-:Y:S06]  /*1150*/  @!P0 BRA `(.L_x_16) ;  /* 0x0000000000b88947 */ /* 0x000fec0003800000 */
[----:B------:R-:W1:Y:S01]  /*1160*/  LDC.64 R4, c[0x0][0xb18] ;  /* 0x0002c600ff047b82 */ /* 0x000e620000000a00 */
[----:B------:R-:W-:-:S07]  /*1170*/  ISETP.NE.AND P0, PT, R10, 0x1, PT ;  /* 0x000000010a00780c */ /* 0x000fce0003f05270 */
[----:B------:R-:W2:Y:S08]  /*1180*/  LDC R9, c[0x0][0xb0c] ;  /* 0x0002c300ff097b82 */ /* 0x000eb00000000800 */
[----:B------:R-:W3:Y:S08]  /*1190*/  LDC R12, c[0x0][0x370] ;  /* 0x0000dc00ff0c7b82 */ /* 0x000ef00000000800 */
[----:B------:R-:W4:Y:S01]  /*11a0*/  LDC R11, c[0x0][0x374] ;  /* 0x0000dd00ff0b7b82 */ /* 0x000f220000000800 */
[----:B-1----:R-:W-:-:S07]  /*11b0*/  ISETP.NE.AND P1, PT, R4, 0x1, PT ;  /* 0x000000010400780c */ /* 0x002fce0003f25270 */
[----:B------:R-:W3:Y:S01]  /*11c0*/  LDC.64 R6, c[0x0][0xb10] ;  /* 0x0002c400ff067b82 */ /* 0x000ee20000000a00 */
[----:B--2---:R-:W-:-:S07]  /*11d0*/  ISETP.NE.AND P2, PT, R9, 0x1, PT ;  /* 0x000000010900780c */ /* 0x004fce0003f45270 */
[----:B------:R-:W1:Y:S08]  /*11e0*/  LDC R8, c[0x0][0xb20] ;  /* 0x0002c800ff087b82 */ /* 0x000e700000000800 */
[----:B------:R-:W2:Y:S01]  /*11f0*/  LDC.64 R2, c[0x0][0xb28] ;  /* 0x0002ca00ff027b82 */ /* 0x000ea20000000a00 */
[----:B----4-:R-:W-:-:S04]  /*1200*/  IMAD.HI.U32 R13, R11, R5, RZ ;  /* 0x000000050b0d7227 */ /* 0x010fc800078e00ff */
[----:B------:R-:W-:-:S04]  /*1210*/  IMAD.HI.U32 R5, R108, R5, RZ ;  /* 0x000000056c057227 */ /* 0x000fc800078e00ff */
[----:B---3--:R-:W-:-:S05]  /*1220*/  IMAD.HI.U32 R14, R12, R6, RZ ;  /* 0x000000060c0e7227 */ /* 0x008fca00078e00ff */
[-C--:B------:R-:W-:Y:S01]  /*1230*/  @P2 SHF.R.U32.HI R12, RZ, R7.reuse, R14 ;  /* 0x00000007ff0c2219 */ /* 0x080fe2000001160e */
[----:B------:R-:W-:Y:S01]  /*1240*/  IMAD.HI.U32 R14, R109, R6, RZ ;  /* 0x000000066d0e7227 */ /* 0x000fe200078e00ff */
[-C--:B-1----:R-:W-:Y:S02]  /*1250*/  @P1 SHF.R.U32.HI R11, RZ, R8.reuse, R13 ;  /* 0x00000008ff0b1219 */ /* 0x082fe4000001160d */
[----:B------:R-:W-:Y:S02]  /*1260*/  SHF.R.U32.HI R5, RZ, R8, R5 ;  /* 0x00000008ff057219 */ /* 0x000fe40000011605 */
[----:B------:R-:W-:Y:S02]  /*1270*/  SHF.R.U32.HI R14, RZ, R7, R14 ;  /* 0x00000007ff0e7219 */ /* 0x000fe4000001160e */
[----:B------:R-:W-:Y:S01]  /*1280*/  SEL R5, R108, R5, !P1 ;  /* 0x000000056c057207 */ /* 0x000fe20004800000 */
[----:B--2---:R-:W-:Y:S01]  /*1290*/  IMAD.HI.U32 R13, R11, R2, RZ ;  /* 0x000000020b0d7227 */ /* 0x004fe200078e00ff */
[----:B------:R-:W-:-:S03]  /*12a0*/  SEL R14, R109, R14, !P2 ;  /* 0x0000000e6d0e7207 */ /* 0x000fc60005000000 */
[----:B------:R-:W-:Y:S01]  /*12b0*/  IMAD.HI.U32 R6, R12, R2, RZ ;  /* 0x000000020c067227 */ /* 0x000fe200078e00ff */
[----:B------:R-:W-:-:S04]  /*12c0*/  @P0 SHF.R.U32.HI R11, RZ, R3, R13 ;  /* 0x00000003ff0b0219 */ /* 0x000fc8000001160d */
[----:B------:R-:W-:Y:S01]  /*12d0*/  @P0 SHF.R.U32.HI R12, RZ, R3, R6 ;  /* 0x00000003ff0c0219 */ /* 0x000fe20000011606 */
[----:B------:R-:W-:-:S04]  /*12e0*/  IMAD R11, R11, R10, RZ ;  /* 0x0000000a0b0b7224 */ /* 0x000fc800078e02ff */
[----:B------:R-:W-:Y:S01]  /*12f0*/  IMAD R6, R12, R10, RZ ;  /* 0x0000000a0c067224 */ /* 0x000fe200078e02ff */
[----:B------:R-:W-:-:S04]  /*1300*/  ISETP.GE.AND P1, PT, R5, R11, PT ;  /* 0x0000000b0500720c */ /* 0x000fc80003f26270 */
[----:B------:R-:W-:Y:S01]  /*1310*/  ISETP.GE.OR P1, PT, R14, R6, P1 ;  /* 0x000000060e00720c */ /* 0x000fe20000f26670 */
[----:B------:R-:W-:-:S05]  /*1320*/  IMAD.HI.U32 R6, R5, R2, RZ ;  /* 0x0000000205067227 */ /* 0x000fca00078e00ff */
[----:B------:R-:W-:-:S04]  /*1330*/  SHF.R.U32.HI R6, RZ, R3, R6 ;  /* 0x00000003ff067219 */ /* 0x000fc80000011606 */
[----:B------:R-:W-:-:S03]  /*1340*/  SEL R6, R5, R6, !P0 ;  /* 0x0000000605067207 */ /* 0x000fc60004000000 */
[----:B------:R-:W-:Y:S01]  /*1350*/  @!P1 IMAD.HI.U32 R7, R14, R2, RZ ;  /* 0x000000020e079227 */ /* 0x000fe200078e00ff */
[----:B------:R-:W-:-:S04]  /*1360*/  IADD3 R2, PT, PT, -R6, RZ, RZ ;  /* 0x000000ff06027210 */ /* 0x000fc80007ffe1ff */
[----:B------:R-:W-:Y:S01]  /*1370*/  @!P1 SHF.R.U32.HI R3, RZ, R3, R7 ;  /* 0x00000003ff039219 */ /* 0x000fe20000011607 */
[----:B------:R-:W-:Y:S01]  /*1380*/  IMAD R2, R10, R2, R5 ;  /* 0x000000020a027224 */ /* 0x000fe200078e0205 */
[----:B------:R-:W-:Y:S02]  /*1390*/  IADD3 R7, PT, PT, -R5, RZ, RZ ;  /* 0x000000ff05077210 */ /* 0x000fe40007ffe1ff */
[----:B------:R-:W-:-:S03]  /*13a0*/  @!P1 SEL R3, R14, R3, !P0 ;  /* 0x000000030e039207 */ /* 0x000fc60004000000 */
[----:B------:R-:W-:Y:S02]  /*13b0*/  IMAD R7, R4, R7, R108 ;  /* 0x0000000704077224 */ /* 0x000fe400078e026c */
[--C-:B------:R-:W-:Y:S02]  /*13c0*/  @!P1 IMAD.IADD R6, R6, 0x1, -R3.reuse ;  /* 0x0000000106069824 */ /* 0x100fe400078e0a03 */
[----:B------:R-:W-:Y:S01]  /*13d0*/  @!P1 IMAD R3, R2, R12, R3 ;  /* 0x0000000c02039224 */ /* 0x000fe200078e0203 */
[----:B------:R-:W-:Y:S01]  /*13e0*/  IADD3 R2, PT, PT, -R14, RZ, RZ ;  /* 0x000000ff0e027210 */ /* 0x000fe20007ffe1ff */
[----:B------:R-:W-:Y:S02]  /*13f0*/  @!P1 IMAD R5, R6, R10, R14 ;  /* 0x0000000a06059224 */ /* 0x000fe400078e020e */
[----:B------:R-:W-:Y:S02]  /*1400*/  @!P1 IMAD.MOV.U32 R14, RZ, RZ, R3 ;  /* 0x000000ffff0e9224 */ /* 0x000fe400078e0003 */
[----:B------:R-:W-:-:S02]  /*1410*/  IMAD R2, R9, R2, R109 ;  /* 0x0000000209027224 */ /* 0x000fc400078e026d */
[----:B------:R-:W-:Y:S02]  /*1420*/  IMAD R108, R5, R4, R7 ;  /* 0x00000004056c7224 */ /* 0x000fe400078e0207 */
[----:B------:R-:W-:Y:S02]  /*1430*/  IMAD R109, R14, R9, R2 ;  /* 0x000000090e6d7224 */ /* 0x000fe400078e0202 */
.L_x_16:
[----:B------:R-:W1:Y:S01]  /*1440*/  LDCU UR4, c[0x0][0xb30] ;  /* 0x00016600ff0477ac */ /* 0x000e620008000800 */
[----:B------:R-:W2:Y:S08]  /*1450*/  S2UR UR37, SR_CgaCtaId ;  /* 0x00000000002579c3 */ /* 0x000eb00000008800 */
[----:B------:R-:W3:Y:S01]  /*1460*/  LDC R60, c[0x0][0xb24] ;  /* 0x0002c900ff3c7b82 */ /* 0x000ee20000000800 */
[----:B-1----:R-:W-:-:S09]  /*1470*/  UISETP.NE.AND UP1, UPT, UR4, 0x1, UPT ;  /* 0x000000010400788c */ /* 0x002fd2000bf25270 */
[----:B--2---:R-:W-:Y:S05]  /*1480*/  BRA.U UP1, `(.L_x_17) ;  /* 0x0000000101407547 */ /* 0x004fea000b800000 */
[----:B------:R-:W1:Y:S08]  /*1490*/  LDC.64 R4, c[0x0][0xb10] ;  /* 0x0002c400ff047b82 */ /* 0x000e700000000a00 */
[----:B------:R-:W2:Y:S08]  /*14a0*/  LDC.64 R2, c[0x0][0xb18] ;  /* 0x0002c600ff027b82 */ /* 0x000eb00000000a00 */
[----:B------:R-:W4:Y:S08]  /*14b0*/  LDC R6, c[0x0][0xb20] ;  /* 0x0002c800ff067b82 */ /* 0x000f300000000800 */
[----:B------:R-:W3:Y:S01]  /*14c0*/  LDC R7, c[0x0][0xb0c] ;  /* 0x0002c300ff077b82 */ /* 0x000ee20000000800 */
[----:B-1----:R-:W-:-:S05]  /*14d0*/  IMAD.HI.U32 R4, R109, R4, RZ ;  /* 0x000000046d047227 */ /* 0x002fca00078e00ff */
[----:B------:R-:W-:Y:S01]  /*14e0*/  SHF.R.U32.HI R4, RZ, R5, R4 ;  /* 0x00000005ff047219 */ /* 0x000fe20000011604 */
[----:B--2---:R-:W-:Y:S01]  /*14f0*/  IMAD.HI.U32 R3, R108, R3, RZ ;  /* 0x000000036c037227 */ /* 0x004fe200078e00ff */
[----:B------:R-:W-:-:S04]  /*1500*/  ISETP.NE.AND P0, PT, R2, 0x1, PT ;  /* 0x000000010200780c */ /* 0x000fc80003f05270 */
[----:B----4-:R-:W-:-:S04]  /*1510*/  SHF.R.U32.HI R3, RZ, R6, R3 ;  /* 0x00000006ff037219 */ /* 0x010fc80000011603 */
[----:B------:R-:W-:Y:S02]  /*1520*/  SEL R3, R108, R3, !P0 ;  /* 0x000000036c037207 */ /* 0x000fe40004000000 */
[----:B---3--:R-:W-:-:S04]  /*1530*/  ISETP.NE.AND P1, PT, R7, 0x1, PT ;  /* 0x000000010700780c */ /* 0x008fc80003f25270 */
[----:B------:R-:W-:-:S05]  /*1540*/  SEL R4, R109, R4, !P1 ;  /* 0x000000046d047207 */ /* 0x000fca0004800000 */
[----:B------:R-:W-:Y:S02]  /*1550*/  IMAD.IADD R5, R3, 0x1, -R4 ;  /* 0x0000000103057824 */ /* 0x000fe400078e0a04 */
[----:B------:R-:W-:Y:S02]  /*1560*/  IMAD.IADD R3, R4, 0x1, -R3 ;  /* 0x0000000104037824 */ /* 0x000fe400078e0a03 */
[----:B------:R-:W-:Y:S02]  /*1570*/  IMAD R109, R5, R7, R109 ;  /* 0x00000007056d7224 */ /* 0x000fe400078e026d */
[----:B------:R-:W-:-:S07]  /*1580*/  IMAD R108, R3, R2, R108 ;  /* 0x00000002036c7224 */ /* 0x000fce00078e026c */
.L_x_17:
[----:B------:R-:W-:Y:S01]  /*1590*/  BAR.SYNC.DEFER_BLOCKING 0x0 ;  /* 0x0000000000007b1d */ /* 0x000fe20000010000 */
[----:B------:R-:W-:Y:S01]  /*15a0*/  UISETP.NE.AND UP1, UPT, UR8, 0x2, UPT ;  /* 0x000000020800788c */ /* 0x000fe2000bf25270 */
[----:B------:R-:W-:Y:S02]  /*15b0*/  ISETP.NE.OR P5, PT, R0, 0x2, !P5 ;  /* 0x000000020000780c */ /* 0x000fe40006fa5670 */
[----:B------:R-:W-:-:S06]  /*15c0*/  LOP3.LUT R2, R121, 0x1f, RZ, 0xc0, !PT ;  /* 0x0000001f79027812 */ /* 0x000fcc00078ec0ff */
[----:B------:R-:W-:Y:S05]  /*15d0*/  BRA.U UP1, `(.L_x_18) ;  /* 0x0000001901e47547 */ /* 0x000fea000b800000 */
[----:B------:R-:W1:Y:S01]  /*15e0*/  LDCU UR15, c[0x0][0x38c] ;  /* 0x00007180ff0f77ac */ /* 0x000e620008000800 */
[----:B------:R-:W2:Y:S01]  /*15f0*/  LDC R8, c[0x0][0x370] ;  /* 0x0000dc00ff087b82 */ /* 0x000ea20000000800 */
[----:B------:R-:W-:Y:S01]  /*1600*/  PLOP3.LUT P1, PT, PT, PT, UP2, 0x80, 0x8 ;  /* 0x000000000008781c */ /* 0x000fe20003f2f028 */
[----:B------:R-:W-:Y:S01]  /*1610*/  IMAD.MOV.U32 R15, RZ, RZ, 0x1 ;  /* 0x00000001ff0f7424 */ /* 0x000fe200078e00ff */
[----:B------:R-:W-:Y:S01]  /*1620*/  ISETP.EQ.OR P4, PT, R2, RZ, P5 ;  /* 0x000000ff0200720c */ /* 0x000fe20002f82670 */
[----:B------:R-:W-:Y:S01]  /*1630*/  IMAD.MOV.U32 R14, RZ, RZ, RZ ;  /* 0x000000ffff0e7224 */ /* 0x000fe200078e00ff */
[----:B------:R-:W-:Y:S02]  /*1640*/  PLOP3.LUT P1, PT, P1, PT, PT, 0x8, 0x80 ;  /* 0x000000000080781c */ /* 0x000fe40000f2e170 */
[----:B------:R-:W-:Y:S01]  /*1650*/  CS2R R12, SRZ ;  /* 0x00000000000c7805 */ /* 0x000fe2000001ff00 */
[----:B------:R-:W-:Y:S01]  /*1660*/  IMAD.MOV.U32 R11, RZ, RZ, 0x1 ;  /* 0x00000001ff0b7424 */ /* 0x000fe200078e00ff */
[----:B------:R-:W4:Y:S01]  /*1670*/  LDC R0, c[0x0][0x374] ;  /* 0x0000dd00ff007b82 */ /* 0x000f220000000800 */
[----:B------:R-:W2:Y:S01]  /*1680*/  LDCU.64 UR24, c[0x0][0x348] ;  /* 0x00006900ff1877ac */ /* 0x000ea20008000a00 */
[----:B------:R-:W-:Y:S01]  /*1690*/  UMOV UR13, URZ ;  /* 0x000000ff000d7c82 */ /* 0x000fe20008000000 */
[----:B-1----:R-:W-:-:S04]  /*16a0*/  UIADD3 UR5, UPT, UPT, UR15, 0x1f, URZ ;  /* 0x0000001f0f057890 */ /* 0x002fc8000fffe0ff */
[----:B------:R-:W-:-:S04]  /*16b0*/  USHF.R.S32.HI UR4, URZ, 0x1f, UR5 ;  /* 0x0000001fff047899 */ /* 0x000fc80008011405 */
[----:B------:R-:W-:-:S04]  /*16c0*/  ULEA.HI UR4, UR4, UR5, URZ, 0x5 ;  /* 0x0000000504047291 */ /* 0x000fc8000f8f28ff */
[----:B------:R-:W-:Y:S02]  /*16d0*/  USHF.R.S32.HI UR22, URZ, 0x5, UR4 ;  /* 0x00000005ff167899 */ /* 0x000fe40008011404 */
[----:B------:R-:W-:Y:S02]  /*16e0*/  UIADD3 UR4, UPT, UPT, UR15, -0x1, URZ ;  /* 0xffffffff0f047890 */ /* 0x000fe4000fffe0ff */
[----:B------:R-:W-:Y:S02]  /*16f0*/  UISETP.LT.U32.AND UP0, UPT, UR22, 0x16, UPT ;  /* 0x000000161600788c */ /* 0x000fe4000bf01070 */
[----:B------:R-:W-:Y:S02]  /*1700*/  UISETP.GE.U32.AND UP1, UPT, UR4, -0x3f, UPT ;  /* 0xffffffc10400788c */ /* 0x000fe4000bf26070 */
[----:B------:R-:W-:Y:S02]  /*1710*/  USEL UR21, UR22, 0x16, UP0 ;  /* 0x0000001616157887 */ /* 0x000fe40008000000 */
[----:B------:R-:W-:-:S02]  /*1720*/  UIADD3 UR15, UPT, UPT, UR15, 0x3e, URZ ;  /* 0x0000003e0f0f7890 */ /* 0x000fc4000fffe0ff */
[----:B------:R-:W-:Y:S02]  /*1730*/  UIADD3 UR7, UPT, UPT, UR21, -0x1, URZ ;  /* 0xffffffff15077890 */ /* 0x000fe4000fffe0ff */
[----:B------:R-:W-:-:S03]  /*1740*/  UIADD3 UR14, UPT, UPT, UR22, -UR21, URZ ;  /* 0x80000015160e7290 */ /* 0x000fc6000fffe0ff */
[----:B------:R-:W-:-:S04]  /*1750*/  @UP1 UIADD3 UR7, UPT, UPT, UR21, URZ, URZ ;  /* 0x000000ff15071290 */ /* 0x000fc8000fffe0ff */
[----:B--2---:R-:W-:-:S12]  /*1760*/  UIADD3 UR7, UPT, UPT, UR7, 0x1, URZ ;  /* 0x0000000107077890 */ /* 0x004fd8000fffe0ff */
.L_x_36:
[----:B------:R-:W-:Y:S01]  /*1770*/  UISETP.NE.AND UP0, UPT, UR37, URZ, UPT ;  /* 0x000000ff2500728c */ /* 0x000fe2000bf05270 */
[----:B------:R-:W1:Y:S08]  /*1780*/  S2UR UR37, SR_CgaCtaId ;  /* 0x00000000002579c3 */ /* 0x000e700000008800 */
[----:B------:R-:W-:Y:S05]  /*1790*/  BRA.U UP0, `(.L_x_19) ;  /* 0x0000000100347547 */ /* 0x000fea000b800000 */
[----:B------:R-:W2:Y:S01]  /*17a0*/  S2R R2, SR_CgaCtaId ;  /* 0x0000000000027919 */ /* 0x000ea20000008800 */
[----:B------:R-:W-:-:S04]  /*17b0*/  MOV R3, 0x400 ;  /* 0x0000040000037802 */ /* 0x000fc80000000f00 */
[----:B--2---:R-:W-:Y:S02]  /*17c0*/  LEA R2, R2, R3, 0x18 ;  /* 0x0000000302027211 */ /* 0x004fe400078ec0ff */
[----:B------:R-:W-:-:S03]  /*17d0*/  SHF.L.U32 R3, R11, 0x1f, RZ ;  /* 0x0000001f0b037819 */ /* 0x000fc600000006ff */
[----:B------:R-:W-:-:S04]  /*17e0*/  IMAD R2, R12, 0x8, R2 ;  /* 0x000000080c027824 */ /* 0x000fc800078e0202 */
[----:B------:R-:W2:Y:S02]  /*17f0*/  SYNCS.PHASECHK.TRANS64.TRYWAIT P0, [R2+URZ+0x200], R3 ;  /* 0x00020003020075a7 */ /* 0x000ea400080011ff */
[----:B--2---:R-:W-:Y:S05]  /*1800*/  @!P0 BRA `(.L_x_20) ;  /* 0x0000006000b08947 */ /* 0x004fea0003800000 */
.L_x_125:
[----:B------:R-:W-:Y:S01]  /*1810*/  VIADD R12, R12, 0x1 ;  /* 0x000000010c0c7836 */ /* 0x000fe20000000000 */
[----:B------:R2:W-:Y:S04]  /*1820*/  SYNCS.ARRIVE.TRANS64.A1T0 RZ, [R2+URZ+0x1f0], RZ ;  /* 0x0001f0ff02ff79a7 */ /* 0x0005e800081000ff */
[----:B------:R-:W-:-:S04]  /*1830*/  ISETP.NE.AND P0, PT, R12, 0x2, PT ;  /* 0x000000020c00780c */ /* 0x000fc80003f05270 */
[----:B------:R-:W-:Y:S02]  /*1840*/  SEL R12, R12, RZ, P0 ;  /* 0x000000ff0c0c7207 */ /* 0x000fe40000000000 */
[----:B--2---:R-:W-:-:S04]  /*1850*/  SEL R2, RZ, 0x1, P0 ;  /* 0x00000001ff027807 */ /* 0x004fc80000000000 */
[----:B------:R-:W-:-:S07]  /*1860*/  LOP3.LUT R11, R11, R2, RZ, 0x3c, !PT ;  /* 0x000000020b0b7212 */ /* 0x000fce00078e3cff */
.L_x_19:
[----:B------:R-:W-:Y:S01]  /*1870*/  UMOV UR4, 0x400 ;  /* 0x0000040000047882 */ /* 0x000fe20000000000 */
[----:B------:R-:W-:Y:S01]  /*1880*/  SHF.L.U32 R2, R15, 0x1f, RZ ;  /* 0x0000001f0f027819 */ /* 0x000fe200000006ff */
[----:B-1----:R-:W-:Y:S01]  /*1890*/  ULEA UR4, UR37, UR4, 0x18 ;  /* 0x0000000425047291 */ /* 0x002fe2000f8ec0ff */
[----:B------:R-:W-:Y:S01]  /*18a0*/  R2UR UR35, R109 ;  /* 0x000000006d2372ca */ /* 0x000fe200000e0000 */
[----:B------:R-:W-:Y:S01]  /*18b0*/  UISETP.GE.U32.AND UP0, UPT, UR15, 0x3f, UPT ;  /* 0x0000003f0f00788c */ /* 0x000fe2000bf06070 */
[----:B------:R-:W-:Y:S01]  /*18c0*/  R2UR UR11, R108 ;  /* 0x000000006c0b72ca */ /* 0x000fe200000e0000 */
[----:B------:R-:W-:Y:S01]  /*18d0*/  ULEA UR5, UR13, UR4, 0x3 ;  /* 0x000000040d057291 */ /* 0x000fe2000f8e18ff */
[----:B------:R-:W-:-:S08]  /*18e0*/  UMOV UR23, URZ ;  /* 0x000000ff00177c82 */ /* 0x000fd00008000000 */
[----:B------:R1:W2:Y:S01]  /*18f0*/  SYNCS.PHASECHK.TRANS64.TRYWAIT P0, [UR5+0xb0], R2 ;  /* 0x0000b002ff0075a7 */ /* 0x0002a20008001105 */
[----:B------:R-:W-:Y:S02]  /*1900*/  USHF.L.U32 UR35, UR35, 0x6, URZ ;  /* 0x0000000623237899 */ /* 0x000fe400080006ff */
[----:B------:R-:W-:Y:S01]  /*1910*/  UIMAD UR11, UR11, 0x50, URZ ;  /* 0x000000500b0b78a4 */ /* 0x000fe2000f8e02ff */
[----:B------:R-:W-:Y:S11]  /*1920*/  BRA.U !UP0, `(.L_x_21) ;  /* 0x0000000108a87547 */ /* 0x000ff6000b800000 */
[----:B------:R-:W-:Y:S01]  /*1930*/  UMOV UR16, URZ ;  /* 0x000000ff00107c82 */ /* 0x000fe20008000000 */
[----:B------:R-:W-:-:S05]  /*1940*/  UMOV UR6, UR13 ;  /* 0x0000000d00067c82 */ /* 0x000fca0008000000 */
.L_x_26:
[----:B--2---:R-:W-:Y:S01]  /*1950*/  @!P5 MOV R3, 0x2400 ;  /* 0x000024000003d802 */ /* 0x004fe20000000f00 */
[----:B-1----:R-:W-:Y:S01]  /*1960*/  ULEA UR33, UR6, UR4, 0x3 ;  /* 0x0000000406217291 */ /* 0x002fe2000f8e18ff */
[----:B--2---:R-:W-:Y:S11]  /*1970*/  @P0 BRA `(.L_x_22) ;  /* 0x00000000000c0947 */ /* 0x004ff60003800000 */
[----:B------:R-:W-:Y:S04]  /*1980*/  SHF.L.U32 R4, R15, 0x1f, RZ ;  /* 0x0000001f0f047819 */ /* 0x000fe800000006ff */
[----:B------:R-:W2:Y:S02]  /*1990*/  SYNCS.PHASECHK.TRANS64.TRYWAIT P0, [UR33+0xb0], R4 ;  /* 0x0000b004ff0075a7 */ /* 0x000ea40008001121 */
[----:B--2---:R-:W-:Y:S05]  /*19a0*/  @!P0 BRA `(.L_x_23) ;  /* 0x00000060005c8947 */ /* 0x004fea0003800000 */
.L_x_22:
[----:B------:R2:W-:Y:S01]  /*19b0*/  @!P5 SYNCS.ARRIVE.TRANS64 RZ, [UR33], R3 ;  /* 0x00000003ffffd9a7 */ /* 0x0005e20008000021 */
[----:B------:R-:W-:Y:S04]  /*19c0*/  BSSY.RECONVERGENT B0, `(.L_x_24) ;  /* 0x0000003000007945 */ /* 0x000fe80003800200 */
[----:B------:R-:W-:Y:S05]  /*19d0*/  @P4 BRA `(.L_x_25) ;  /* 0x0000000000044947 */ /* 0x000fea0003800000 */
[----:B------:R-:W-:Y:S05]  /*19e0*/  BPT.TRAP 0x1 ;  /* 0x000000040000795c */ /* 0x000fea0000300000 */
.L_x_25:
[----:B------:R-:W-:Y:S05]  /*19f0*/  BSYNC.RECONVERGENT B0 ;  /* 0x0000000000007941 */ /* 0x000fea0003800200 */
.L_x_24:
[----:B------:R-:W-:Y:S02]  /*1a00*/  UIADD3 UR13, UPT, UPT, UR6, 0x1, URZ ;  /* 0x00000001060d7890 */ /* 0x000fe4000fffe0ff */
[----:B------:R-:W-:Y:S02]  /*1a10*/  UIADD3 UR18, UP1, UPT, UR24, 0x80, URZ ;  /* 0x0000008018127890 */ /* 0x000fe4000ff3e0ff */
[----:B------:R-:W-:Y:S02]  /*1a20*/  UISETP.NE.AND UP0, UPT, UR13, 0x16, UPT ;  /* 0x000000160d00788c */ /* 0x000fe4000bf05270 */
[----:B------:R-:W-:Y:S02]  /*1a30*/  ULEA UR32, UR6, UR4, 0xc ;  /* 0x0000000406207291 */ /* 0x000fe4000f8e60ff */
[----:B------:R-:W-:Y:S02]  /*1a40*/  USEL UR9, URZ, 0x1, UP0 ;  /* 0x00000001ff097887 */ /* 0x000fe40008000000 */
[----:B------:R-:W-:Y:S02]  /*1a50*/  USEL UR13, UR13, URZ, UP0 ;  /* 0x000000ff0d0d7287 */ /* 0x000fe40008000000 */
[----:B------:R-:W-:Y:S02]  /*1a60*/  USHF.L.U32 UR34, UR16, 0x5, URZ ;  /* 0x0000000510227899 */ /* 0x000fe400080006ff */
[----:B------:R-:W-:Y:S01]  /*1a70*/  ULEA UR8, UR13, UR4, 0x3 ;  /* 0x000000040d087291 */ /* 0x000fe2000f8e18ff */
[----:B------:R-:W-:Y:S01]  /*1a80*/  LOP3.LUT R15, R15, UR9, RZ, 0x3c, !PT ;  /* 0x000000090f0f7c12 */ /* 0x000fe2000f8e3cff */
[----:B------:R-:W-:Y:S02]  /*1a90*/  UIADD3.X UR19, UPT, UPT, URZ, UR25, URZ, UP1, !UPT ;  /* 0x00000019ff137290 */ /* 0x000fe40008ffe4ff */
[----:B------:R-:W-:Y:S01]  /*1aa0*/  UIADD3 UR32, UPT, UPT, UR32, 0x5400, URZ ;  /* 0x0000540020207890 */ /* 0x000fe2000fffe0ff */
[----:B-1----:R-:W-:Y:S01]  /*1ab0*/  SHF.L.U32 R2, R15, 0x1f, RZ ;  /* 0x0000001f0f027819 */ /* 0x002fe200000006ff */
[----:B------:R-:W-:Y:S02]  /*1ac0*/  UIMAD UR5, UR6, 0x1400, UR4 ;  /* 0x00001400060578a4 */ /* 0x000fe4000f8e0204 */
[----:B------:R-:W-:Y:S01]  /*1ad0*/  UIADD3 UR26, UP0, UPT, UR24, 0x180, URZ ;  /* 0x00000180181a7890 */ /* 0x000fe2000ff1e0ff */
[----:B------:R1:W1:Y:S01]  /*1ae0*/  SYNCS.PHASECHK.TRANS64.TRYWAIT P0, [UR8+0xb0], R2 ;  /* 0x0000b002ff0075a7 */ /* 0x0002620008001108 */
[----:B------:R-:W-:Y:S01]  /*1af0*/  UMOV UR28, 0x0 ;  /* 0x00000000001c7882 */ /* 0x000fe20000000000 */
[----:B------:R-:W-:Y:S01]  /*1b00*/  UMOV UR29, 0x10000000 ;  /* 0x10000000001d7882 */ /* 0x000fe20000000000 */
[----:B------:R-:W-:Y:S01]  /*1b10*/  UIADD3 UR8, UPT, UPT, UR5, 0x1b400, URZ ;  /* 0x0001b40005087890 */ /* 0x000fe2000fffe0ff */
[----:B------:R1:W-:Y:S01]  /*1b20*/  UTMALDG.3D [UR32], [UR18], desc[UR28] ;  /* 0x00001c20120075b4 */ /* 0x0003e20008011000 */
[----:B------:R-:W-:Y:S02]  /*1b30*/  UIADD3.X UR27, UPT, UPT, URZ, UR25, URZ, UP0, !UPT ;  /* 0x00000019ff1b7290 */ /* 0x000fe400087fe4ff */
[----:B------:R-:W-:Y:S01]  /*1b40*/  UIADD3 UR16, UPT, UPT, UR16, 0x1, URZ ;  /* 0x0000000110107890 */ /* 0x000fe2000fffe0ff */
[----:B------:R-:W-:Y:S01]  /*1b50*/  UMOV UR12, UR36 ;  /* 0x00000024000c7c82 */ /* 0x000fe20008000000 */
[----:B------:R-:W-:Y:S01]  /*1b60*/  UMOV UR9, UR33 ;  /* 0x0000002100097c82 */ /* 0x000fe20008000000 */
[----:B------:R-:W-:Y:S01]  /*1b70*/  UMOV UR10, UR34 ;  /* 0x00000022000a7c82 */ /* 0x000fe20008000000 */
[----:B------:R-:W-:Y:S03]  /*1b80*/  UISETP.NE.AND UP0, UPT, UR16, UR7, UPT ;  /* 0x000000071000728c */ /* 0x000fe6000bf05270 */
[----:B------:R1:W-:Y:S01]  /*1b90*/  UTMALDG.3D [UR8], [UR26], desc[UR28] ;  /* 0x00001c081a0075b4 */ /* 0x0003e20008011000 */
[----:B------:R-:W-:Y:S01]  /*1ba0*/  UMOV UR23, UR7 ;  /* 0x0000000700177c82 */ /* 0x000fe20008000000 */
[----:B------:R-:W-:Y:S04]  /*1bb0*/  UMOV UR6, UR13 ;  /* 0x0000000d00067c82 */ /* 0x000fe80008000000 */
[----:B------:R-:W-:Y:S05]  /*1bc0*/  BRA.U UP0, `(.L_x_26) ;  /* 0xfffffffd00607547 */ /* 0x000fea000b83ffff */
.L_x_21:
[----:B------:R-:W-:Y:S01]  /*1bd0*/  ULEA UR5, UR13, UR4, 0x3 ;  /* 0x000000040d057291 */ /* 0x000fe2000f8e18ff */
[----:B-1----:R-:W-:Y:S01]  /*1be0*/  SHF.L.U32 R2, R15, 0x1f, RZ ;  /* 0x0000001f0f027819 */ /* 0x002fe200000006ff */
[----:B------:R-:W-:Y:S01]  /*1bf0*/  @!P1 SYNCS.ARRIVE.TRANS64.A1T0 RZ, [UR4+0x188], RZ ;  /* 0x000188ffffff99a7 */ /* 0x000fe20008100004 */
[----:B------:R-:W-:-:S06]  /*1c00*/  UISETP.GT.AND UP0, UPT, UR22, UR21, UPT ;  /* 0x000000151600728c */ /* 0x000fcc000bf04270 */
[----:B--2---:R1:W2:Y:S03]  /*1c10*/  SYNCS.PHASECHK.TRANS64.TRYWAIT P0, [UR5+0xb0], R2 ;  /* 0x0000b002ff0075a7 */ /* 0x0042a60008001105 */
[----:B------:R-:W-:Y:S05]  /*1c20*/  BRA.U !UP0, `(.L_x_27) ;  /* 0x0000000108ac7547 */ /* 0x000fea000b800000 */
[----:B------:R-:W-:Y:S01]  /*1c30*/  UIADD3 UR26, UPT, UPT, UR14, UR23, URZ ;  /* 0x000000170e1a7290 */ /* 0x000fe2000fffe0ff */
[----:B------:R-:W-:-:S11]  /*1c40*/  UMOV UR6, UR13 ;  /* 0x0000000d00067c82 */ /* 0x000fd60008000000 */
.L_x_32:
[----:B--2---:R-:W-:Y:S01]  /*1c50*/  @!P5 MOV R3, 0x2400 ;  /* 0x000024000003d802 */ /* 0x004fe20000000f00 */
[----:B-1----:R-:W-:Y:S01]  /*1c60*/  ULEA UR17, UR6, UR4, 0x3 ;  /* 0x0000000406117291 */ /* 0x002fe2000f8e18ff */
[----:B--2---:R-:W-:Y:S11]  /*1c70*/  @P0 BRA `(.L_x_28) ;  /* 0x00000000000c0947 */ /* 0x004ff60003800000 */
[----:B------:R-:W-:Y:S04]  /*1c80*/  SHF.L.U32 R4, R15, 0x1f, RZ ;  /* 0x0000001f0f047819 */ /* 0x000fe800000006ff */
[----:B------:R-:W2:Y:S02]  /*1c90*/  SYNCS.PHASECHK.TRANS64.TRYWAIT P0, [UR17+0xb0], R4 ;  /* 0x0000b004ff0075a7 */ /* 0x000ea40008001111 */
[----:B--2---:R-:W-:Y:S05]  /*1ca0*/  @!P0 BRA `(.L_x_29) ;  /* 0x0000005c00b48947 */ /* 0x004fea0003800000 */
.L_x_28:
[----:B------:R2:W-:Y:S01]  /*1cb0*/  @!P5 SYNCS.ARRIVE.TRANS64 RZ, [UR17], R3 ;  /* 0x00000003ffffd9a7 */ /* 0x0005e20008000011 */
[----:B------:R-:W-:Y:S04]  /*1cc0*/  BSSY.RECONVERGENT B0, `(.L_x_30) ;  /* 0x0000003000007945 */ /* 0x000fe80003800200 */
[----:B------:R-:W-:Y:S05]  /*1cd0*/  @P4 BRA `(.L_x_31) ;  /* 0x0000000000044947 */ /* 0x000fea0003800000 */
[----:B------:R-:W-:Y:S05]  /*1ce0*/  BPT.TRAP 0x1 ;  /* 0x000000040000795c */ /* 0x000fea0000300000 */
.L_x_31:
[----:B------:R-:W-:Y:S05]  /*1cf0*/  BSYNC.RECONVERGENT B0 ;  /* 0x0000000000007941 */ /* 0x000fea0003800200 */
.L_x_30:
[----:B------:R-:W-:Y:S02]  /*1d00*/  UIADD3 UR13, UPT, UPT, UR6, 0x1, URZ ;  /* 0x00000001060d7890 */ /* 0x000fe4000fffe0ff */
[----:B------:R-:W-:Y:S02]  /*1d10*/  ULEA UR16, UR6, UR4, 0xc ;  /* 0x0000000406107291 */ /* 0x000fe4000f8e60ff */
[----:B------:R-:W-:Y:S02]  /*1d20*/  UISETP.NE.AND UP0, UPT, UR13, 0x16, UPT ;  /* 0x000000160d00788c */ /* 0x000fe4000bf05270 */
[----:B------:R-:W-:Y:S02]  /*1d30*/  UIADD3 UR32, UP1, UPT, UR24, 0x80, URZ ;  /* 0x0000008018207890 */ /* 0x000fe4000ff3e0ff */
[----:B------:R-:W-:Y:S02]  /*1d40*/  USEL UR9, URZ, 0x1, UP0 ;  /* 0x00000001ff097887 */ /* 0x000fe40008000000 */
[----:B------:R-:W-:Y:S02]  /*1d50*/  USEL UR13, UR13, URZ, UP0 ;  /* 0x000000ff0d0d7287 */ /* 0x000fe40008000000 */
[----:B------:R-:W-:Y:S02]  /*1d60*/  USHF.L.U32 UR18, UR23, 0x5, URZ ;  /* 0x0000000517127899 */ /* 0x000fe400080006ff */
[----:B------:R-:W-:Y:S01]  /*1d70*/  ULEA UR8, UR13, UR4, 0x3 ;  /* 0x000000040d087291 */ /* 0x000fe2000f8e18ff */
[----:B------:R-:W-:Y:S01]  /*1d80*/  LOP3.LUT R15, R15, UR9, RZ, 0x3c, !PT ;  /* 0x000000090f0f7c12 */ /* 0x000fe2000f8e3cff */
[----:B------:R-:W-:Y:S02]  /*1d90*/  UIADD3 UR16, UPT, UPT, UR16, 0x5400, URZ ;  /* 0x0000540010107890 */ /* 0x000fe4000fffe0ff */
[----:B------:R-:W-:Y:S01]  /*1da0*/  UIADD3.X UR33, UPT, UPT, URZ, UR25, URZ, UP1, !UPT ;  /* 0x00000019ff217290 */ /* 0x000fe20008ffe4ff */
[----:B-1----:R-:W-:Y:S01]  /*1db0*/  SHF.L.U32 R2, R15, 0x1f, RZ ;  /* 0x0000001f0f027819 */ /* 0x002fe200000006ff */
[----:B------:R-:W-:Y:S02]  /*1dc0*/  UIMAD UR5, UR6, 0x1400, UR4 ;  /* 0x00001400060578a4 */ /* 0x000fe4000f8e0204 */
[----:B------:R-:W-:Y:S01]  /*1dd0*/  UIADD3 UR30, UP0, UPT, UR24, 0x180, URZ ;  /* 0x00000180181e7890 */ /* 0x000fe2000ff1e0ff */
[----:B------:R1:W1:Y:S01]  /*1de0*/  SYNCS.PHASECHK.TRANS64.TRYWAIT P0, [UR8+0xb0], R2 ;  /* 0x0000b002ff0075a7 */ /* 0x0002620008001108 */
[----:B------:R-:W-:Y:S01]  /*1df0*/  UIADD3 UR8, UPT, UPT, UR5, 0x1b400, URZ ;  /* 0x0001b40005087890 */ /* 0x000fe2000fffe0ff */
[----:B------:R-:W-:Y:S01]  /*1e00*/  UMOV UR28, 0x0 ;  /* 0x00000000001c7882 */ /* 0x000fe20000000000 */
[----:B------:R-:W-:Y:S01]  /*1e10*/  UMOV UR29, 0x10000000 ;  /* 0x10000000001d7882 */ /* 0x000fe20000000000 */
[----:B------:R-:W-:Y:S01]  /*1e20*/  UMOV UR19, UR35 ;  /* 0x0000002300137c82 */ /* 0x000fe20008000000 */
[----:B------:R-:W-:Y:S01]  /*1e30*/  UMOV UR20, UR36 ;  /* 0x0000002400147c82 */ /* 0x000fe20008000000 */
[----:B------:R-:W-:Y:S01]  /*1e40*/  UIADD3.X UR31, UPT, UPT, URZ, UR25, URZ, UP0, !UPT ;  /* 0x00000019ff1f7290 */ /* 0x000fe200087fe4ff */
[----:B------:R1:W-:Y:S01]  /*1e50*/  UTMALDG.3D [UR16], [UR32], desc[UR28] ;  /* 0x00001c10200075b4 */ /* 0x0003e20008011000 */
[----:B------:R-:W-:Y:S01]  /*1e60*/  UIADD3 UR23, UPT, UPT, UR23, 0x1, URZ ;  /* 0x0000000117177890 */ /* 0x000fe2000fffe0ff */
[----:B------:R-:W-:Y:S01]  /*1e70*/  UMOV UR12, UR36 ;  /* 0x00000024000c7c82 */ /* 0x000fe20008000000 */
[----:B------:R-:W-:Y:S01]  /*1e80*/  UMOV UR9, UR17 ;  /* 0x0000001100097c82 */ /* 0x000fe20008000000 */
[----:B------:R-:W-:Y:S01]  /*1e90*/  UMOV UR10, UR18 ;  /* 0x00000012000a7c82 */ /* 0x000fe20008000000 */
[----:B------:R-:W-:Y:S03]  /*1ea0*/  UISETP.NE.AND UP0, UPT, UR23, UR26, UPT ;  /* 0x0000001a1700728c */ /* 0x000fe6000bf05270 */
[----:B------:R1:W-:Y:S01]  /*1eb0*/  UTMALDG.3D [UR8], [UR30], desc[UR28] ;  /* 0x00001c081e0075b4 */ /* 0x0003e20008011000 */
[----:B------:R-:W-:Y:S05]  /*1ec0*/  UMOV UR6, UR13 ;  /* 0x0000000d00067c82 */ /* 0x000fea0008000000 */
[----:B------:R-:W-:Y:S05]  /*1ed0*/  BRA.U UP0, `(.L_x_32) ;  /* 0xfffffffd005c7547 */ /* 0x000fea000b83ffff */
.L_x_27:
[C---:B-1----:R-:W-:Y:S01]  /*1ee0*/  LEA R2, R14.reuse, UR4, 0x3 ;  /* 0x000000040e027c11 */ /* 0x042fe2000f8e18ff */
[----:B------:R-:W-:Y:S01]  /*1ef0*/  NOP ;  /* 0x0000000000007918 */ /* 0x000fe20000000000 */
[----:B--2---:R-:W-:Y:S02]  /*1f00*/  SHF.L.U32 R3, R13, 0x1f, RZ ;  /* 0x0000001f0d037819 */ /* 0x004fe400000006ff */
[----:B------:R-:W-:Y:S02]  /*1f10*/  LEA R4, R14, UR4, 0x4 ;  /* 0x000000040e047c11 */ /* 0x000fe4000f8e20ff */
[----:B------:R-:W1:Y:S02]  /*1f20*/  SYNCS.PHASECHK.TRANS64.TRYWAIT P0, [R2+URZ+0x190], R3 ;  /* 0x00019003020075a7 */ /* 0x000e6400080011ff */
[----:B-1----:R-:W-:Y:S05]  /*1f30*/  @!P0 BRA `(.L_x_33) ;  /* 0x0000005c00288947 */ /* 0x002fea0003800000 */
.L_x_128:
[----:B------:R-:W2:Y:S01]  /*1f40*/  LDS.128 R4, [R4+0x220] ;  /* 0x0002200004047984 */ /* 0x000ea20000000c00 */
[----:B---3--:R-:W-:Y:S01]  /*1f50*/  ISETP.GE.AND P0, PT, R60, 0x1, PT ;  /* 0x000000013c00780c */ /* 0x008fe20003f06270 */
[----:B-1----:R-:W-:Y:S01]  /*1f60*/  VIADD R2, R2, 0x1a0 ;  /* 0x000001a002027836 */ /* 0x002fe20000000000 */
[----:B------:R-:W-:Y:S01]  /*1f70*/  @!PT LDS RZ, [RZ] ;  /* 0x00000000fffff984 */ /* 0x000fe20000000800 */
[----:B------:R-:W-:Y:S01]  /*1f80*/  @!PT LDS RZ, [RZ] ;  /* 0x00000000fffff984 */ /* 0x000fe20000000800 */
[----:B------:R-:W-:Y:S01]  /*1f90*/  @!PT LDS RZ, [RZ] ;  /* 0x00000000fffff984 */ /* 0x000fe20000000800 */
[----:B------:R-:W-:Y:S01]  /*1fa0*/  @!PT LDS RZ, [RZ] ;  /* 0x00000000fffff984 */ /* 0x000fe20000000800 */
[----:B------:R1:W-:Y:S06]  /*1fb0*/  MEMBAR.ALL.CTA ;  /* 0x0000000000007992 */ /* 0x0003ec0000008000 */
[----:B-1----:R-:W1:Y:S01]  /*1fc0*/  FENCE.VIEW.ASYNC.S ;  /* 0x00000000000073c6 */ /* 0x002e620000000000 */
[----:B------:R-:W-:-:S04]  /*1fd0*/  PRMT R2, RZ, 0x654, R2 ;  /* 0x00000654ff027816 */ /* 0x000fc80000000002 */
[----:B-1----:R1:W-:Y:S01]  /*1fe0*/  SYNCS.ARRIVE.TRANS64.RED.A1T0 RZ, [R2+URZ], RZ ;  /* 0x000000ff02ff79a7 */ /* 0x0023e200081004ff */
[----:B--2---:R-:W-:-:S13]  /*1ff0*/  LOP3.LUT P2, RZ, R6, 0x1, RZ, 0xc0, !PT ;  /* 0x0000000106ff7812 */ /* 0x004fda000784c0ff */
[----:B------:R-:W-:Y:S01]  /*2000*/  @P2 SHF.R.U32.HI R3, RZ, 0x10, R5 ;  /* 0x00000010ff032819 */ /* 0x000fe20000011605 */
[----:B------:R-:W-:Y:S01]  /*2010*/  VOTEU.ANY UP0, P2 ;  /* 0x0000000000ff7886 */ /* 0x000fe20001000100 */
[----:B------:R-:W-:Y:S02]  /*2020*/  @P2 MOV R10, R4 ;  /* 0x00000004000a2202 */ /* 0x000fe40000000f00 */
[----:B------:R-:W-:Y:S02]  /*2030*/  @P2 R2UR.BROADCAST UR5, R3 ;  /* 0x00000000030522ca */ /* 0x000fe400008e0000 */
[----:B------:R-:W-:-:S11]  /*2040*/  @P2 LOP3.LUT R9, R5, 0xffff, RZ, 0xc0, !PT ;  /* 0x0000ffff05092812 */ /* 0x000fd600078ec0ff */
[----:B------:R-:W-:Y:S01]  /*2050*/  @UP0 UMOV UR36, UR5 ;  /* 0x0000000500240c82 */ /* 0x000fe20008000000 */
[----:B-1----:R-:W-:Y:S05]  /*2060*/  @!P0 BRA `(.L_x_34) ;  /* 0x0000000000b88947 */ /* 0x002fea0003800000 */
[----:B------:R-:W4:Y:S01]  /*2070*/  LDC.64 R4, c[0x0][0xb18] ;  /* 0x0002c600ff047b82 */ /* 0x000f220000000a00 */
[----:B------:R-:W-:-:S07]  /*2080*/  ISETP.NE.AND P3, PT, R60, 0x1, PT ;  /* 0x000000013c00780c */ /* 0x000fce0003f65270 */
[----:B------:R-:W1:Y:S08]  /*2090*/  LDC.64 R6, c[0x0][0xb10] ;  /* 0x0002c400ff067b82 */ /* 0x000e700000000a00 */
[----:B------:R-:W2:Y:S08]  /*20a0*/  LDC R16, c[0x0][0xb20] ;  /* 0x0002c800ff107b82 */ /* 0x000eb00000000800 */
[----:B------:R-:W3:Y:S01]  /*20b0*/  LDC R17, c[0x0][0xb0c] ;  /* 0x0002c300ff117b82 */ /* 0x000ee20000000800 */
[----:B----4-:R-:W-:Y:S01]  /*20c0*/  IMAD.HI.U32 R19, R0, R5, RZ ;  /* 0x0000000500137227 */ /* 0x010fe200078e00ff */
[----:B------:R-:W-:-:S03]  /*20d0*/  ISETP.NE.AND P0, PT, R4, 0x1, PT ;  /* 0x000000010400780c */ /* 0x000fc60003f05270 */
[----:B------:R-:W-:-:S03]  /*20e0*/  IMAD.HI.U32 R5, R9, R5, RZ ;  /* 0x0000000509057227 */ /* 0x000fc600078e00ff */
[----:B------:R-:W4:Y:S01]  /*20f0*/  LDC.64 R2, c[0x0][0xb28] ;  /* 0x0002ca00ff027b82 */ /* 0x000f220000000a00 */
[----:B-1----:R-:W-:-:S04]  /*2100*/  IMAD.HI.U32 R20, R8, R6, RZ ;  /* 0x0000000608147227 */ /* 0x002fc800078e00ff */
[----:B------:R-:W-:Y:S01]  /*2110*/  IMAD.HI.U32 R21, R10, R6, RZ ;  /* 0x000000060a157227 */ /* 0x000fe200078e00ff */
[----:B------:R-:W-:Y:S02]  /*2120*/  SHF.R.U32.HI R20, RZ, R7, R20 ;  /* 0x00000007ff147219 */ /* 0x000fe40000011614 */
[-C--:B--2---:R-:W-:Y:S02]  /*2130*/  SHF.R.U32.HI R19, RZ, R16.reuse, R19 ;  /* 0x00000010ff137219 */ /* 0x084fe40000011613 */
[----:B------:R-:W-:Y:S02]  /*2140*/  SHF.R.U32.HI R5, RZ, R16, R5 ;  /* 0x00000010ff057219 */ /* 0x000fe40000011605 */
[----:B------:R-:W-:Y:S02]  /*2150*/  SEL R19, R0, R19, !P0 ;  /* 0x0000001300137207 */ /* 0x000fe40004000000 */
[----:B------:R-:W-:Y:S02]  /*2160*/  SHF.R.U32.HI R21, RZ, R7, R21 ;  /* 0x00000007ff157219 */ /* 0x000fe40000011615 */
[----:B---3--:R-:W-:-:S02]  /*2170*/  ISETP.NE.AND P1, PT, R17, 0x1, PT ;  /* 0x000000011100780c */ /* 0x008fc40003f25270 */
[----:B------:R-:W-:Y:S02]  /*2180*/  SEL R5, R9, R5, !P0 ;  /* 0x0000000509057207 */ /* 0x000fe40004000000 */
[----:B------:R-:W-:Y:S02]  /*2190*/  SEL R20, R8, R20, !P1 ;  /* 0x0000001408147207 */ /* 0x000fe40004800000 */
[----:B------:R-:W-:Y:S01]  /*21a0*/  SEL R21, R10, R21, !P1 ;  /* 0x000000150a157207 */ /* 0x000fe20004800000 */
[----:B----4-:R-:W-:-:S04]  /*21b0*/  IMAD.HI.U32 R18, R19, R2, RZ ;  /* 0x0000000213127227 */ /* 0x010fc800078e00ff */
        /* <DEDUP_REMOVED lines=10> */
[----:B------:R-:W-:-:S04]  /*2260*/  @!P0 IMAD.HI.U32 R7, R21, R2, RZ ;  /* 0x0000000215078227 */ /* 0x000fc800078e00ff */
[----:B------:R-:W-:Y:S01]  /*2270*/  IMAD.MOV R2, RZ, RZ, -R6 ;  /* 0x000000ffff027224 */ /* 0x000fe200078e0a06 */
[----:B------:R-:W-:Y:S02]  /*2280*/  @!P0 SHF.R.U32.HI R3, RZ, R3, R7 ;  /* 0x00000003ff038219 */ /* 0x000fe40000011607 */
[----:B------:R-:W-:Y:S01]  /*2290*/  IADD3 R7, PT, PT, -R5, RZ, RZ ;  /* 0x000000ff05077210 */ /* 0x000fe20007ffe1ff */
[----:B------:R-:W-:Y:S01]  /*22a0*/  IMAD R2, R60, R2, R5 ;  /* 0x000000023c027224 */ /* 0x000fe200078e0205 */
        /* <DEDUP_REMOVED lines=10> */
.L_x_34:
[----:B------:R-:W1:Y:S02]  /*2350*/  LDCU UR5, c[0x0][0xb30] ;  /* 0x00016600ff0577ac */ /* 0x000e640008000800 */
[----:B-1----:R-:W-:-:S09]  /*2360*/  UISETP.NE.AND UP0, UPT, UR5, 0x1, UPT ;  /* 0x000000010500788c */ /* 0x002fd2000bf05270 */
[----:B------:R-:W-:Y:S05]  /*2370*/  BRA.U UP0, `(.L_x_35) ;  /* 0x0000000100407547 */ /* 0x000fea000b800000 */
[----:B------:R-:W1:Y:S08]  /*2380*/  LDC.64 R4, c[0x0][0xb10] ;  /* 0x0002c400ff047b82 */ /* 0x000e700000000a00 */
[----:B------:R-:W2:Y:S08]  /*2390*/  LDC.64 R2, c[0x0][0xb18] ;  /* 0x0002c600ff027b82 */ /* 0x000eb00000000a00 */
[----:B------:R-:W3:Y:S08]  /*23a0*/  LDC R6, c[0x0][0xb20] ;  /* 0x0002c800ff067b82 */ /* 0x000ef00000000800 */
[----:B------:R-:W4:Y:S01]  /*23b0*/  LDC R7, c[0x0][0xb0c] ;  /* 0x0002c300ff077b82 */ /* 0x000f220000000800 */
[----:B-1----:R-:W-:-:S05]  /*23c0*/  IMAD.HI.U32 R4, R10, R4, RZ ;  /* 0x000000040a047227 */ /* 0x002fca00078e00ff */
[----:B------:R-:W-:Y:S01]  /*23d0*/  SHF.R.U32.HI R4, RZ, R5, R4 ;  /* 0x00000005ff047219 */ /* 0x000fe20000011604 */
[----:B--2---:R-:W-:Y:S01]  /*23e0*/  IMAD.HI.U32 R3, R9, R3, RZ ;  /* 0x0000000309037227 */ /* 0x004fe200078e00ff */
[----:B------:R-:W-:-:S04]  /*23f0*/  ISETP.NE.AND P0, PT, R2, 0x1, PT ;  /* 0x000000010200780c */ /* 0x000fc80003f05270 */
[----:B---3--:R-:W-:-:S04]  /*2400*/  SHF.R.U32.HI R3, RZ, R6, R3 ;  /* 0x00000006ff037219 */ /* 0x008fc80000011603 */
[----:B------:R-:W-:Y:S02]  /*2410*/  SEL R3, R9, R3, !P0 ;  /* 0x0000000309037207 */ /* 0x000fe40004000000 */
[----:B----4-:R-:W-:-:S04]  /*2420*/  ISETP.NE.AND P1, PT, R7, 0x1, PT ;  /* 0x000000010700780c */ /* 0x010fc80003f25270 */
[----:B------:R-:W-:-:S05]  /*2430*/  SEL R4, R10, R4, !P1 ;  /* 0x000000040a047207 */ /* 0x000fca0004800000 */
[----:B------:R-:W-:Y:S02]  /*2440*/  IMAD.IADD R5, R3, 0x1, -R4 ;  /* 0x0000000103057824 */ /* 0x000fe400078e0a04 */
[----:B------:R-:W-:Y:S02]  /*2450*/  IMAD.IADD R3, R4, 0x1, -R3 ;  /* 0x0000000104037824 */ /* 0x000fe400078e0a03 */
[----:B------:R-:W-:Y:S02]  /*2460*/  IMAD R10, R5, R7, R10 ;  /* 0x00000007050a7224 */ /* 0x000fe400078e020a */
[----:B------:R-:W-:-:S07]  /*2470*/  IMAD R9, R3, R2, R9 ;  /* 0x0000000203097224 */ /* 0x000fce00078e0209 */
.L_x_35:
[----:B------:R-:W-:Y:S01]  /*2480*/  VIADD R14, R14, 0x1 ;  /* 0x000000010e0e7836 */ /* 0x000fe20000000000 */
[----:B------:R-:W-:Y:S01]  /*2490*/  PLOP3.LUT P1, PT, PT, PT, PT, 0x80, 0x8 ;  /* 0x000000000008781c */ /* 0x000fe20003f2f070 */
[----:B------:R-:W-:Y:S02]  /*24a0*/  IMAD.IADD R109, R10, 0x1, R107 ;  /* 0x000000010a6d7824 */ /* 0x000fe400078e026b */
[----:B------:R-:W-:Y:S01]  /*24b0*/  IMAD.IADD R108, R9, 0x1, R106 ;  /* 0x00000001096c7824 */ /* 0x000fe200078e026a */
[----:B------:R-:W-:-:S04]  /*24c0*/  ISETP.NE.AND P0, PT, R14, 0x2, PT ;  /* 0x000000020e00780c */ /* 0x000fc80003f05270 */
[----:B------:R-:W-:Y:S02]  /*24d0*/  SEL R2, RZ, 0x1, P0 ;  /* 0x00000001ff027807 */ /* 0x000fe40000000000 */
[----:B------:R-:W-:Y:S02]  /*24e0*/  SEL R14, R14, RZ, P0 ;  /* 0x000000ff0e0e7207 */ /* 0x000fe40000000000 */
[----:B------:R-:W-:Y:S01]  /*24f0*/  LOP3.LUT R13, R13, R2, RZ, 0x3c, !PT ;  /* 0x000000020d0d7212 */ /* 0x000fe200078e3cff */
[----:B------:R-:W-:Y:S06]  /*2500*/  @P2 BRA `(.L_x_36) ;  /* 0xfffffff000982947 */ /* 0x000fec000383ffff */
[----:B------:R-:W-:Y:S01]  /*2510*/  UIADD3 UR4, UPT, UPT, UR4, 0xb0, URZ ;  /* 0x000000b004047890 */ /* 0x000fe2000fffe0ff */
[----:B------:R-:W-:-:S03]  /*2520*/  SHF.L.U32 R2, R15, 0x1f, RZ ;  /* 0x0000001f0f027819 */ /* 0x000fc600000006ff */
[----:B------:R-:W-:-:S09]  /*2530*/  ULEA UR5, UR13, UR4, 0x3 ;  /* 0x000000040d057291 */ /* 0x000fd2000f8e18ff */
[----:B------:R-:W1:Y:S02]  /*2540*/  SYNCS.PHASECHK.TRANS64.TRYWAIT P0, [UR5], R2 ;  /* 0x00000002ff0075a7 */ /* 0x000e640008001105 */
[----:B-1----:R-:W-:Y:S05]  /*2550*/  @!P0 BRA `(.L_x_37) ;  /* 0x0000005400b48947 */ /* 0x002fea0003800000 */
.L_x_130:
[----:B------:R-:W-:-:S04]  /*2560*/  UIADD3 UR6, UPT, UPT, UR13, 0x1, URZ ;  /* 0x000000010d067890 */ /* 0x000fc8000fffe0ff */
[----:B------:R-:W-:-:S04]  /*2570*/  UISETP.NE.AND UP0, UPT, UR6, 0x16, UPT ;  /* 0x000000160600788c */ /* 0x000fc8000bf05270 */
[----:B------:R-:W-:Y:S02]  /*2580*/  USEL UR7, URZ, 0x1, UP0 ;  /* 0x00000001ff077887 */ /* 0x000fe40008000000 */
[----:B------:R-:W-:-:S04]  /*2590*/  USEL UR6, UR6, URZ, UP0 ;  /* 0x000000ff06067287 */ /* 0x000fc80008000000 */
[----:B------:R-:W-:Y:S01]  /*25a0*/  ULEA UR5, UR6, UR4, 0x3 ;  /* 0x0000000406057291 */ /* 0x000fe2000f8e18ff */
[----:B-1----:R-:W-:-:S04]  /*25b0*/  LOP3.LUT R2, R15, UR7, RZ, 0x3c, !PT ;  /* 0x000000070f027c12 */ /* 0x002fc8000f8e3cff */
[----:B------:R-:W-:-:S04]  /*25c0*/  SHF.L.U32 R3, R2, 0x1f, RZ ;  /* 0x0000001f02037819 */ /* 0x000fc800000006ff */
[----:B------:R-:W1:Y:S02]  /*25d0*/  SYNCS.PHASECHK.TRANS64.TRYWAIT P0, [UR5], R3 ;  /* 0x00000003ff0075a7 */ /* 0x000e640008001105 */
[----:B-1----:R-:W-:Y:S05]  /*25e0*/  @!P0 BRA `(.L_x_38) ;  /* 0x0000005400a88947 */ /* 0x002fea0003800000 */
.L_x_132:
[----:B------:R-:W-:-:S04]  /*25f0*/  UIADD3 UR6, UPT, UPT, UR6, 0x1, URZ ;  /* 0x0000000106067890 */ /* 0x000fc8000fffe0ff */
[----:B------:R-:W-:-:S04]  /*2600*/  UISETP.NE.AND UP0, UPT, UR6, 0x16, UPT ;  /* 0x000000160600788c */ /* 0x000fc8000bf05270 */
[----:B------:R-:W-:Y:S02]  /*2610*/  USEL UR7, URZ, 0x1, UP0 ;  /* 0x00000001ff077887 */ /* 0x000fe40008000000 */
[----:B------:R-:W-:-:S04]  /*2620*/  USEL UR6, UR6, URZ, UP0 ;  /* 0x000000ff06067287 */ /* 0x000fc80008000000 */
[----:B------:R-:W-:Y:S01]  /*2630*/  ULEA UR5, UR6, UR4, 0x3 ;  /* 0x0000000406057291 */ /* 0x000fe2000f8e18ff */
[----:B------:R-:W-:-:S04]  /*2640*/  LOP3.LUT R2, R2, UR7, RZ, 0x3c, !PT ;  /* 0x0000000702027c12 */ /* 0x000fc8000f8e3cff */
[----:B-1----:R-:W-:-:S04]  /*2650*/  SHF.L.U32 R3, R2, 0x1f, RZ ;  /* 0x0000001f02037819 */ /* 0x002fc800000006ff */
[----:B------:R-:W1:Y:S02]  /*2660*/  SYNCS.PHASECHK.TRANS64.TRYWAIT P0, [UR5], R3 ;  /* 0x00000003ff0075a7 */ /* 0x000e640008001105 */
[----:B-1----:R-:W-:Y:S05]  /*2670*/  @!P0 BRA `(.L_x_39) ;  /* 0x00000054009c8947 */ /* 0x002fea0003800000 */
.L_x_134:
        /* <DEDUP_REMOVED lines=9> */
.L_x_136:
        /* <DEDUP_REMOVED lines=9> */
.L_x_138:
        /* <DEDUP_REMOVED lines=9> */
.L_x_140:
        /* <DEDUP_REMOVED lines=9> */
.L_x_142:
        /* <DEDUP_REMOVED lines=9> */
.L_x_144:
        /* <DEDUP_REMOVED lines=9> */
.L_x_146:
        /* <DEDUP_REMOVED lines=9> */
.L_x_148:
        /* <DEDUP_REMOVED lines=9> */
.L_x_150:
        /* <DEDUP_REMOVED lines=9> */
.L_x_152:
        /* <DEDUP_REMOVED lines=9> */
.L_x_154:
        /* <DEDUP_REMOVED lines=9> */
.L_x_156:
        /* <DEDUP_REMOVED lines=9> */
.L_x_158:
        /* <DEDUP_REMOVED lines=9> */
.L_x_160:
        /* <DEDUP_REMOVED lines=9> */
.L_x_162:
        /* <DEDUP_REMOVED lines=9> */
.L_x_164:
        /* <DEDUP_REMOVED lines=9> */
.L_x_166:
        /* <DEDUP_REMOVED lines=9> */
.L_x_168:
        /* <DEDUP_REMOVED lines=9> */
.L_x_170:
[----:B------:R-:W-:-:S04]  /*30a0*/  UIADD3 UR6, UPT, UPT, UR6, 0x1, URZ ;  /* 0x0000000106067890 */ /* 0x000fc8000fffe0ff */
[----:B------:R-:W-:-:S04]  /*30b0*/  UISETP.NE.AND UP0, UPT, UR6, 0x16, UPT ;  /* 0x000000160600788c */ /* 0x000fc8000bf05270 */
[----:B------:R-:W-:Y:S02]  /*30c0*/  USEL UR5, URZ, 0x1, UP0 ;  /* 0x00000001ff057887 */ /* 0x000fe40008000000 */
[----:B------:R-:W-:-:S04]  /*30d0*/  USEL UR6, UR6, URZ, UP0 ;  /* 0x000000ff06067287 */ /* 0x000fc80008000000 */
[----:B------:R-:W-:Y:S01]  /*30e0*/  ULEA UR6, UR6, UR4, 0x3 ;  /* 0x0000000406067291 */ /* 0x000fe2000f8e18ff */
[----:B------:R-:W-:-:S04]  /*30f0*/  LOP3.LUT R2, R2, UR5, RZ, 0x3c, !PT ;  /* 0x0000000502027c12 */ /* 0x000fc8000f8e3cff */
[----:B------:R-:W-:Y:S01]  /*3100*/  SHF.L.U32 R2, R2, 0x1f, RZ ;  /* 0x0000001f02027819 */ /* 0x000fe200000006ff */
[----:B-1--4-:R-:W-:-:S07]  /*3110*/  IMAD.U32 R0, RZ, RZ, UR6 ;  /* 0x00000006ff007e24 */ /* 0x012fce000f8e00ff */
.L_x_58:
[----:B-1----:R1:W2:Y:S02]  /*3120*/  SYNCS.PHASECHK.TRANS64.TRYWAIT P0, [R0+URZ], R2 ;  /* 0x00000002000075a7 */ /* 0x0022a400080011ff */
[----:B--2---:R-:W-:Y:S05]  /*3130*/  @!P0 NANOSLEEP.SYNCS 0x989680 ;  /* 0x009896800000895d */ /* 0x004fea0003900000 */
[----:B------:R-:W2:Y:S02]  /*3140*/  @!P0 SYNCS.PHASECHK.TRANS64 P0, [R0+URZ], R2 ;  /* 0x00000002000085a7 */ /* 0x000ea400080010ff */
[----:B--2---:R-:W-:Y:S05]  /*3150*/  @P0 EXIT ;  /* 0x000000000000094d */ /* 0x004fea0003800000 */
[----:B------:R-:W-:Y:S05]  /*3160*/  BRA `(.L_x_58) ;  /* 0xfffffffc00ec7947 */ /* 0x000fea000383ffff */
.L_x_18:
[----:B------:R-:W-:-:S04]  /*3170*/  UISETP.NE.AND UP1, UPT, UR37, URZ, UPT ;  /* 0x000000ff2500728c */ /* 0x000fc8000bf25270 */
[----:B------:R-:W-:-:S09]  /*3180*/  UISETP.NE.OR UP1, UPT, UR8, 0x1, UP1 ;  /* 0x000000010800788c */ /* 0x000fd20008f25670 */
[----:B------:R-:W-:Y:S05]  /*3190*/  BRA.U UP1, `(.L_x_59) ;  /* 0x0000000501487547 */ /* 0x000fea000b800000 */
[----:B------:R-:W-:Y:S01]  /*31a0*/  ISETP.NE.AND P2, PT, R2, RZ, PT ;  /* 0x000000ff0200720c */ /* 0x000fe20003f45270 */
[----:B------:R-:W-:Y:S01]  /*31b0*/  IMAD.MOV.U32 R12, RZ, RZ, 0x1 ;  /* 0x00000001ff0c7424 */ /* 0x000fe200078e00ff */
[----:B------:R-:W-:Y:S02]  /*31c0*/  CS2R R10, SRZ ;  /* 0x00000000000a7805 */ /* 0x000fe4000001ff00 */
[----:B------:R-:W-:Y:S01]  /*31d0*/  CS2R R8, SRZ ;  /* 0x0000000000087805 */ /* 0x000fe2000001ff00 */
[----:B------:R-:W-:Y:S01]  /*31e0*/  UMOV UR4, 0x400 ;  /* 0x0000040000047882 */ /* 0x000fe20000000000 */
[----:B------:R-:W-:Y:S01]  /*31f0*/  UMOV UR6, URZ ;  /* 0x000000ff00067c82 */ /* 0x000fe20008000000 */
[----:B------:R-:W-:-:S12]  /*3200*/  ULEA UR37, UR37, UR4, 0x18 ;  /* 0x0000000425257291 */ /* 0x000fd8000f8ec0ff */
.L_x_63:
[----:B------:R-:W-:Y:S02]  /*3210*/  LEA R0, R8, UR37, 0x3 ;  /* 0x0000002508007c11 */ /* 0x000fe4000f8e18ff */
[----:B------:R-:W-:-:S03]  /*3220*/  SHF.L.U32 R4, R9, 0x1f, RZ ;  /* 0x0000001f09047819 */ /* 0x000fc600000006ff */
[----:B------:R-:W-:Y:S01]  /*3230*/  VIADD R5, R0, 0x200 ;  /* 0x0000020000057836 */ /* 0x000fe20000000000 */
[----:B------:R-:W1:Y:S02]  /*3240*/  SYNCS.PHASECHK.TRANS64.TRYWAIT P0, [R0+URZ+0x1f0], R4 ;  /* 0x0001f004000075a7 */ /* 0x000e6400080011ff */
[----:B-1----:R-:W-:Y:S05]  /*3250*/  @!P0 BRA `(.L_x_60) ;  /* 0x00000050006c8947 */ /* 0x002fea0003800000 */
.L_x_171:
[----:B------:R-:W-:Y:S01]  /*3260*/  ULEA UR5, UR6, UR37, 0x3 ;  /* 0x0000002506057291 */ /* 0x000fe2000f8e18ff */
[----:B-1----:R-:W-:Y:S01]  /*3270*/  PRMT R0, RZ, 0x654, R5 ;  /* 0x00000654ff007816 */ /* 0x002fe20000000005 */
[----:B------:R-:W-:Y:S01]  /*3280*/  @!P2 IMAD.MOV.U32 R4, RZ, RZ, 0x10 ;  /* 0x00000010ff04a424 */ /* 0x000fe200078e00ff */
[----:B------:R-:W-:Y:S01]  /*3290*/  SHF.L.U32 R5, R12, 0x1f, RZ ;  /* 0x0000001f0c057819 */ /* 0x000fe200000006ff */
[----:B------:R-:W-:Y:S01]  /*32a0*/  UIADD3 UR4, UPT, UPT, UR5, 0x190, URZ ;  /* 0x0000019005047890 */ /* 0x000fe2000fffe0ff */
[----:B------:R1:W-:Y:S05]  /*32b0*/  SYNCS.ARRIVE.TRANS64.RED.A1T0 RZ, [R0+URZ], RZ ;  /* 0x000000ff00ff79a7 */ /* 0x0003ea00081004ff */
[----:B------:R-:W-:Y:S01]  /*32c0*/  IMAD.U32 R6, RZ, RZ, UR4 ;  /* 0x00000004ff067e24 */ /* 0x000fe2000f8e00ff */
[----:B------:R-:W2:Y:S04]  /*32d0*/  SYNCS.PHASECHK.TRANS64.TRYWAIT P0, [UR5+0x1a0], R5 ;  /* 0x0001a005ff0075a7 */ /* 0x000ea80008001105 */
[----:B------:R-:W-:Y:S01]  /*32e0*/  PRMT R6, R2, 0x654, R6 ;  /* 0x0000065402067816 */ /* 0x000fe20000000006 */
[----:B-12---:R-:W-:Y:S06]  /*32f0*/  @!P0 BRA `(.L_x_61) ;  /* 0x0000005000588947 */ /* 0x006fec0003800000 */
.L_x_173:
[----:B------:R-:W-:Y:S01]  /*3300*/  ULEA UR4, UR6, UR37, 0x4 ;  /* 0x0000002506047291 */ /* 0x000fe2000f8e20ff */
[----:B------:R-:W-:Y:S01]  /*3310*/  SEL R3, R6, R3, !P2 ;  /* 0x0000000306037207 */ /* 0x000fe20005000000 */
[----:B------:R-:W-:Y:S01]  /*3320*/  UIADD3 UR5, UPT, UPT, UR5, 0x190, URZ ;  /* 0x0000019005057890 */ /* 0x000fe2000fffe0ff */
[----:B-1----:R-:W-:Y:S01]  /*3330*/  LEA R0, R11, UR37, 0x3 ;  /* 0x000000250b007c11 */ /* 0x002fe2000f8e18ff */
[----:B------:R-:W-:Y:S01]  /*3340*/  UIADD3 UR4, UPT, UPT, UR4, 0x220, URZ ;  /* 0x0000022004047890 */ /* 0x000fe2000fffe0ff */
[----:B------:R1:W-:Y:S01]  /*3350*/  @!P2 SYNCS.ARRIVE.TRANS64.RED RZ, [R3+URZ], R4 ;  /* 0x0000000403ffa9a7 */ /* 0x0003e200080004ff */
[----:B------:R-:W-:Y:S01]  /*3360*/  UIADD3 UR6, UPT, UPT, UR6, 0x1, URZ ;  /* 0x0000000106067890 */ /* 0x000fe2000fffe0ff */
[----:B------:R-:W-:-:S03]  /*3370*/  VIADD R8, R8, 0x1 ;  /* 0x0000000108087836 */ /* 0x000fc60000000000 */
[----:B------:R-:W-:Y:S02]  /*3380*/  UISETP.NE.AND UP0, UPT, UR6, 0x2, UPT ;  /* 0x000000020600788c */ /* 0x000fe4000bf05270 */
[----:B------:R-:W-:Y:S01]  /*3390*/  ISETP.NE.AND P0, PT, R8, 0x2, PT ;  /* 0x000000020800780c */ /* 0x000fe20003f05270 */
[----:B------:R-:W-:Y:S06]  /*33a0*/  UGETNEXTWORKID.BROADCAST [UR4], [UR5] ;  /* 0x00000000040073ca */ /* 0x000fec0008000100 */
[----:B------:R-:W-:Y:S02]  /*33b0*/  USEL UR4, URZ, 0x1, UP0 ;  /* 0x00000001ff047887 */ /* 0x000fe40008000000 */
[----:B------:R-:W-:-:S04]  /*33c0*/  USEL UR6, UR6, URZ, UP0 ;  /* 0x000000ff06067287 */ /* 0x000fc80008000000 */
[----:B------:R-:W-:Y:S02]  /*33d0*/  LOP3.LUT R12, R12, UR4, RZ, 0x3c, !PT ;  /* 0x000000040c0c7c12 */ /* 0x000fe4000f8e3cff */
[----:B-1----:R-:W-:-:S04]  /*33e0*/  SHF.L.U32 R4, R10, 0x1f, RZ ;  /* 0x0000001f0a047819 */ /* 0x002fc800000006ff */
[----:B------:R-:W1:Y:S02]  /*33f0*/  SYNCS.PHASECHK.TRANS64.TRYWAIT P1, [R0+URZ+0x190], R4 ;  /* 0x00019004000075a7 */ /* 0x000e6400080211ff */
[----:B-1----:R-:W-:Y:S05]  /*3400*/  @!P1 BRA `(.L_x_62) ;  /* 0x00000050002c9947 */ /* 0x002fea0003800000 */
.L_x_174:
[C---:B-1----:R-:W-:Y:S01]  /*3410*/  LEA R4, R11.reuse, UR37, 0x4 ;  /* 0x000000250b047c11 */ /* 0x042fe2000f8e20ff */
[----:B------:R-:W-:Y:S01]  /*3420*/  VIADD R0, R0, 0x1a0 ;  /* 0x000001a000007836 */ /* 0x000fe20000000000 */
[----:B------:R-:W-:Y:S01]  /*3430*/  SEL R8, R8, RZ, P0 ;  /* 0x000000ff08087207 */ /* 0x000fe20000000000 */
[----:B------:R-:W-:-:S03]  /*3440*/  VIADD R11, R11, 0x1 ;  /* 0x000000010b0b7836 */ /* 0x000fc60000000000 */
[----:B------:R-:W1:Y:S01]  /*3450*/  LDS.128 R4, [R4+0x220] ;  /* 0x0002200004047984 */ /* 0x000e620000000c00 */
[----:B------:R-:W-:Y:S02]  /*3460*/  PRMT R0, RZ, 0x654, R0 ;  /* 0x00000654ff007816 */ /* 0x000fe40000000000 */
[C---:B------:R-:W-:Y:S01]  /*3470*/  ISETP.NE.AND P1, PT, R11.reuse, 0x2, PT ;  /* 0x000000020b00780c */ /* 0x040fe20003f25270 */
[----:B------:R-:W-:Y:S01]  /*3480*/  @!PT LDS RZ, [RZ] ;  /* 0x00000000fffff984 */ /* 0x000fe20000000800 */
[----:B------:R-:W-:Y:S01]  /*3490*/  @!PT LDS RZ, [RZ] ;  /* 0x00000000fffff984 */ /* 0x000fe20000000800 */
[----:B------:R-:W-:Y:S01]  /*34a0*/  @!PT LDS RZ, [RZ] ;  /* 0x00000000fffff984 */ /* 0x000fe20000000800 */
[----:B------:R-:W-:Y:S01]  /*34b0*/  @!PT LDS RZ, [RZ] ;  /* 0x00000000fffff984 */ /* 0x000fe20000000800 */
[----:B------:R2:W-:Y:S06]  /*34c0*/  MEMBAR.ALL.CTA ;  /* 0x0000000000007992 */ /* 0x0005ec0000008000 */
[----:B--2---:R-:W2:Y:S01]  /*34d0*/  FENCE.VIEW.ASYNC.S ;  /* 0x00000000000073c6 */ /* 0x004ea20000000000 */
[----:B------:R-:W-:Y:S01]  /*34e0*/  SEL R11, R11, RZ, P1 ;  /* 0x000000ff0b0b7207 */ /* 0x000fe20000800000 */
[----:B--2---:R2:W-:Y:S01]  /*34f0*/  SYNCS.ARRIVE.TRANS64.RED.A1T0 RZ, [R0+URZ], RZ ;  /* 0x000000ff00ff79a7 */ /* 0x0045e200081004ff */
[----:B-1----:R-:W-:-:S02]  /*3500*/  LOP3.LUT P3, RZ, R6, 0x1, RZ, 0xc0, !PT ;  /* 0x0000000106ff7812 */ /* 0x002fc4000786c0ff */
[----:B------:R-:W-:-:S04]  /*3510*/  SEL R4, RZ, 0x1, P1 ;  /* 0x00000001ff047807 */ /* 0x000fc80000800000 */
[----:B------:R-:W-:Y:S02]  /*3520*/  LOP3.LUT R10, R10, R4, RZ, 0x3c, !PT ;  /* 0x000000040a0a7212 */ /* 0x000fe400078e3cff */
[----:B--2---:R-:W-:-:S04]  /*3530*/  SEL R0, RZ, 0x1, P0 ;  /* 0x00000001ff007807 */ /* 0x004fc80000000000 */
[----:B------:R-:W-:Y:S01]  /*3540*/  LOP3.LUT R9, R9, R0, RZ, 0x3c, !PT ;  /* 0x0000000009097212 */ /* 0x000fe200078e3cff */
[----:B------:R-:W-:Y:S06]  /*3550*/  @P3 BRA `(.L_x_63) ;  /* 0xfffffffc002c3947 */ /* 0x000fec000383ffff */
[----:B------:R-:W-:Y:S01]  /*3560*/  ULEA UR5, UR6, UR37, 0x3 ;  /* 0x0000002506057291 */ /* 0x000fe2000f8e18ff */
[----:B------:R-:W-:-:S08]  /*3570*/  SHF.L.U32 R2, R12, 0x1f, RZ ;  /* 0x0000001f0c027819 */ /* 0x000fd000000006ff */
[----:B------:R-:W1:Y:S02]  /*3580*/  SYNCS.PHASECHK.TRANS64 P0, [UR5+0x1a0], R2 ;  /* 0x0001a002ff0075a7 */ /* 0x000e640008001005 */
[----:B-1----:R-:W-:Y:S05]  /*3590*/  @P0 BRA `(.L_x_64) ;  /* 0x0000000000080947 */ /* 0x002fea0003800000 */
[----:B------:R-:W1:Y:S02]  /*35a0*/  SYNCS.PHASECHK.TRANS64.TRYWAIT P0, [UR5+0x1a0], R2 ;  /* 0x0001a002ff0075a7 */ /* 0x000e640008001105 */
[----:B-1----:R-:W-:Y:S05]  /*35b0*/  @!P0 BRA `(.L_x_65) ;  /* 0x0000004c00d48947 */ /* 0x002fea0003800000 */
.L_x_64:
[----:B------:R-:W-:-:S04]  /*35c0*/  UIADD3 UR4, UPT, UPT, UR6, 0x1, URZ ;  /* 0x0000000106047890 */ /* 0x000fc8000fffe0ff */
[----:B------:R-:W-:-:S04]  /*35d0*/  UISETP.NE.AND UP0, UPT, UR4, 0x2, UPT ;  /* 0x000000020400788c */ /* 0x000fc8000bf05270 */
[----:B------:R-:W-:Y:S02]  /*35e0*/  USEL UR7, URZ, 0x1, UP0 ;  /* 0x00000001ff077887 */ /* 0x000fe40008000000 */
[----:B------:R-:W-:-:S04]  /*35f0*/  USEL UR4, UR4, URZ, UP0 ;  /* 0x000000ff04047287 */ /* 0x000fc80008000000 */
[----:B------:R-:W-:Y:S01]  /*3600*/  ULEA UR4, UR4, UR37, 0x3 ;  /* 0x0000002504047291 */ /* 0x000fe2000f8e18ff */
[----:B-1----:R-:W-:-:S04]  /*3610*/  LOP3.LUT R2, R12, UR7, RZ, 0x3c, !PT ;  /* 0x000000070c027c12 */ /* 0x002fc8000f8e3cff */
[----:B------:R-:W-:-:S04]  /*3620*/  SHF.L.U32 R0, R2, 0x1f, RZ ;  /* 0x0000001f02007819 */ /* 0x000fc800000006ff */
[----:B------:R-:W1:Y:S02]  /*3630*/  SYNCS.PHASECHK.TRANS64 P0, [UR4+0x1a0], R0 ;  /* 0x0001a000ff0075a7 */ /* 0x000e640008001004 */
[----:B-1----:R-:W-:Y:S05]  /*3640*/  @P0 EXIT ;  /* 0x000000000000094d */ /* 0x002fea0003800000 */
[----:B------:R-:W-:Y:S02]  /*3650*/  SHF.L.U32 R2, R2, 0x1f, RZ ;  /* 0x0000001f02027819 */ /* 0x000fe400000006ff */
[----:B------:R-:W-:-:S07]  /*3660*/  MOV R0, UR4 ;  /* 0x0000000400007c02 */ /* 0x000fce0008000f00 */
.L_x_66:
[----:B-1----:R1:W2:Y:S02]  /*3670*/  SYNCS.PHASECHK.TRANS64.TRYWAIT P0, [R0+URZ+0x1a0], R2 ;  /* 0x0001a002000075a7 */ /* 0x0022a400080011ff */
[----:B--2---:R-:W-:Y:S05]  /*3680*/  @!P0 NANOSLEEP.SYNCS 0x989680 ;  /* 0x009896800000895d */ /* 0x004fea0003900000 */
[----:B------:R-:W2:Y:S02]  /*3690*/  @!P0 SYNCS.PHASECHK.TRANS64 P0, [R0+URZ+0x1a0], R2 ;  /* 0x0001a002000085a7 */ /* 0x000ea400080010ff */
[----:B--2---:R-:W-:Y:S05]  /*36a0*/  @P0 EXIT ;  /* 0x000000000000094d */ /* 0x004fea0003800000 */
[----:B------:R-:W-:Y:S05]  /*36b0*/  BRA `(.L_x_66) ;  /* 0xfffffffc00ec7947 */ /* 0x000fea000383ffff */
.L_x_59:
[----:B------:R-:W-:-:S09]  /*36c0*/  UISETP.NE.AND UP1, UPT, UR8, URZ, UPT ;  /* 0x000000ff0800728c */ /* 0x000fd2000bf25270 */
[----:B------:R-:W-:Y:S05]  /*36d0*/  BRA.U UP1, `(.L_x_67) ;  /* 0x0000000d01907547 */ /* 0x000fea000b800000 */
[----:B------:R-:W-:Y:S01]  /*36e0*/  UMOV UR4, 0x40 ;  /* 0x0000004000047882 */ /* 0x000fe20000000000 */
[----:B------:R-:W-:Y:S01]  /*36f0*/  NOP ;  /* 0x0000000000007918 */ /* 0x000fe20000000000 */
[----:B------:R-:W-:Y:S01]  /*3700*/  ULEA UR4, UR37, UR4, 0x18 ;  /* 0x0000000425047291 */ /* 0x000fe2000f8ec0ff */
[----:B------:R-:W-:Y:S02]  /*3710*/  UMOV UR5, 0x400 ;  /* 0x0000040000057882 */ /* 0x000fe40000000000 */
[----:B------:R-:W-:-:S06]  /*3720*/  ULEA UR37, UR37, UR5, 0x18 ;  /* 0x0000000525257291 */ /* 0x000fcc000f8ec0ff */
[----:B------:R-:W1:Y:S02]  /*3730*/  LDS.U8 R0, [UR4+0x1c] ;  /* 0x00001c04ff007984 */ /* 0x000e640008000000 */
[----:B-1----:R-:W-:-:S13]  /*3740*/  ISETP.NE.AND P0, PT, R0, RZ, PT ;  /* 0x000000ff0000720c */ /* 0x002fda0003f05270 */
[----:B------:R-:W-:Y:S05]  /*3750*/  @P0 BRA `(.L_x_68) ;  /* 0x0000000000580947 */ /* 0x000fea0003800000 */
[----:B------:R-:W-:-:S13]  /*3760*/  ELECT P0, URZ, PT ;  /* 0x0000000000ff782f */ /* 0x000fda0003800000 */
[----:B------:R-:W-:Y:S05]  /*3770*/  @!P0 BRA `(.L_x_69) ;  /* 0x0000000000608947 */ /* 0x000fea0003800000 */
[----:B------:R-:W-:Y:S01]  /*3780*/  UMOV UR5, 0x10 ;  /* 0x0000001000057882 */ /* 0x000fe20000000000 */
[----:B------:R-:W-:Y:S01]  /*3790*/  HFMA2 R0, -RZ, RZ, 0, 5.9604644775390625e-08 ;  /* 0x00000001ff007431 */ /* 0x000fe200000001ff */
[----:B------:R-:W-:-:S03]  /*37a0*/  MOV R2, 0xffff ;  /* 0x0000ffff00027802 */ /* 0x000fc60000000f00 */
[----:B------:R-:W-:Y:S04]  /*37b0*/  DEPBAR.LE SB1, 0x36 ;  /* 0x00009d800000791a */ /* 0x000fe80000000000 */
[----:B------:R-:W1:Y:S02]  /*37c0*/  UTCATOMSWS.FIND_AND_SET.ALIGN UP0, UR5, UR5 ;  /* 0x00000005000575e3 */ /* 0x000e640008000800 */
[----:B-1----:R-:W-:Y:S01]  /*37d0*/  MOV R3, UR5 ;  /* 0x0000000500037c02 */ /* 0x002fe20008000f00 */
[----:B------:R-:W-:Y:S06]  /*37e0*/  BRA.U UP0, `(.L_x_70) ;  /* 0x0000000100187547 */ /* 0x000fec000b800000 */
.L_x_71:
[----:B------:R-:W-:Y:S05]  /*37f0*/  NANOSLEEP 0x64 ;  /* 0x000000640000795d */ /* 0x000fea0003800000 */
[----:B------:R-:W-:-:S05]  /*3800*/  UMOV UR5, 0x10 ;  /* 0x0000001000057882 */ /* 0x000fca0000000000 */
[----:B------:R-:W-:Y:S04]  /*3810*/  DEPBAR.LE SB1, 0x36 ;  /* 0x00009d800000791a */ /* 0x000fe80000000000 */
[----:B------:R-:W1:Y:S02]  /*3820*/  UTCATOMSWS.FIND_AND_SET.ALIGN UP0, UR5, UR5 ;  /* 0x00000005000575e3 */ /* 0x000e640008000800 */
[----:B-1----:R-:W-:Y:S01]  /*3830*/  MOV R3, UR5 ;  /* 0x0000000500037c02 */ /* 0x002fe20008000f00 */
[----:B------:R-:W-:Y:S05]  /*3840*/  BRA.U !UP0, `(.L_x_71) ;  /* 0xfffffffd08e87547 */ /* 0x000fea000b83ffff */
.L_x_70:
[-C--:B------:R-:W-:Y:S02]  /*3850*/  SHF.L.U32 R2, R2, R3.reuse, RZ ;  /* 0x0000000302027219 */ /* 0x080fe400000006ff */
[----:B------:R-:W-:Y:S01]  /*3860*/  SHF.L.U32 R0, R0, R3, RZ ;  /* 0x0000000300007219 */ /* 0x000fe200000006ff */
[----:B------:R-:W-:Y:S02]  /*3870*/  IMAD.SHL.U32 R3, R3, 0x20, RZ ;  /* 0x0000002003037824 */ /* 0x000fe400078e00ff */
[----:B------:R1:W-:Y:S04]  /*3880*/  ATOMS.OR RZ, [UR4+0x14], R2 ;  /* 0x00001402ffff798c */ /* 0x0003e8000b000004 */
[----:B------:R1:W-:Y:S04]  /*3890*/  ATOMS.OR RZ, [UR4+0x18], R0 ;  /* 0x00001800ffff798c */ /* 0x0003e8000b000004 */
[----:B------:R1:W-:Y:S01]  /*38a0*/  STS [UR37+0x240], R3 ;  /* 0x00024003ff007988 */ /* 0x0003e20008000825 */
[----:B------:R-:W-:Y:S05]  /*38b0*/  BRA `(.L_x_69) ;  /* 0x0000000000107947 */ /* 0x000fea0003800000 */
.L_x_68:
[----:B------:R-:W-:Y:S02]  /*38c0*/  MOV R0, 0xffffffff ;  /* 0xffffffff00007802 */ /* 0x000fe40000000f00 */
[----:B------:R-:W-:-:S03]  /*38d0*/  MOV R2, 0x3900 ;  /* 0x0000390000027802 */ /* 0x000fc60000000f00 */
[----:B------:R1:W-:Y:S04]  /*38e0*/  STS [UR37+0x240], R0 ;  /* 0x00024000ff007988 */ /* 0x0003e80008000825 */
[----:B-1-3-5:R-:W-:Y:S05]  /*38f0*/  CALL.REL.NOINC `($__internal_1_$__cuda_sm10x_tcgen05_guardrail_trap_phase_invalid_during_alloc) ;  /* 0x0000005000647944 */ /* 0x02afea0003c00000 */
.L_x_69:
[----:B------:R-:W-:Y:S05]  /*3900*/  WARPSYNC.ALL ;  /* 0x0000000000007948 */ /* 0x000fea0003800000 */
[----:B------:R-:W2:Y:S01]  /*3910*/  S2UR UR9, SR_CgaCtaId ;  /* 0x00000000000979c3 */ /* 0x000ea20000008800 */
[----:B------:R-:W-:Y:S01]  /*3920*/  UMOV UR4, 0x400 ;  /* 0x0000040000047882 */ /* 0x000fe20000000000 */
[----:B------:R-:W-:-:S06]  /*3930*/  NOP ;  /* 0x0000000000007918 */ /* 0x000fcc0000000000 */
[----:B------:R-:W-:Y:S06]  /*3940*/  BAR.ARV 0x6, 0xa0 ;  /* 0x0182800000007b1d */ /* 0x000fec0000002000 */
[----:B------:R-:W4:Y:S01]  /*3950*/  LDCU UR5, c[0x0][0x38c] ;  /* 0x00007180ff0577ac */ /* 0x000f220008000800 */
[----:B------:R-:W-:Y:S01]  /*3960*/  IMAD.MOV.U32 R11, RZ, RZ, 0x1 ;  /* 0x00000001ff0b7424 */ /* 0x000fe200078e00ff */
[----:B------:R-:W-:Y:S01]  /*3970*/  CS2R R8, SRZ ;  /* 0x0000000000087805 */ /* 0x000fe2000001ff00 */
[----:B------:R-:W-:Y:S01]  /*3980*/  IMAD.MOV.U32 R10, RZ, RZ, RZ ;  /* 0x000000ffff0a7224 */ /* 0x000fe200078e00ff */
[----:B------:R-:W-:Y:S01]  /*3990*/  UMOV UR12, URZ ;  /* 0x000000ff000c7c82 */ /* 0x000fe20008000000 */
[----:B------:R-:W-:Y:S01]  /*39a0*/  UMOV UR11, URZ ;  /* 0x000000ff000b7c82 */ /* 0x000fe20008000000 */
[----:B------:R-:W-:Y:S01]  /*39b0*/  UMOV UR24, 0x0 ;  /* 0x0000000000187882 */ /* 0x000fe20000000000 */
[----:B------:R-:W-:Y:S01]  /*39c0*/  UMOV UR25, 0x4140010 ;  /* 0x0414001000197882 */ /* 0x000fe20000000000 */
[----:B------:R-:W-:Y:S01]  /*39d0*/  UMOV UR20, 0x0 ;  /* 0x0000000000147882 */ /* 0x000fe20000000000 */
[----:B------:R-:W-:Y:S01]  /*39e0*/  UMOV UR21, 0x4140010 ;  /* 0x0414001000157882 */ /* 0x000fe20000000000 */
[----:B--2---:R-:W-:Y:S01]  /*39f0*/  ULEA UR9, UR9, UR4, 0x18 ;  /* 0x0000000409097291 */ /* 0x004fe2000f8ec0ff */
[----:B------:R-:W2:Y:S03]  /*3a00*/  LDCU UR4, c[0x0][0x38c] ;  /* 0x00007180ff0477ac */ /* 0x000ea60008000800 */
[----:B------:R-:W-:-:S02]  /*3a10*/  UIADD3 UR10, UPT, UPT, UR9, 0x5400, URZ ;  /* 0x00005400090a7890 */ /* 0x000fc4000fffe0ff */
[----:B----4-:R-:W-:-:S03]  /*3a20*/  UISETP.GE.AND UP3, UPT, UR5, 0x1, UPT ;  /* 0x000000010500788c */ /* 0x010fc6000bf66270 */
[----:B-1----:R-:W1:Y:S01]  /*3a30*/  LDS R0, [UR9+0x240] ;  /* 0x00024009ff007984 */ /* 0x002e620008000800 */
[----:B------:R-:W-:-:S04]  /*3a40*/  USHF.R.U32.HI UR10, URZ, 0x4, UR10 ;  /* 0x00000004ff0a7899 */ /* 0x000fc8000801160a */
[----:B------:R-:W-:-:S04]  /*3a50*/  ULOP3.LUT UR10, UR10, 0x3fff, URZ, 0xc0, !UPT ;  /* 0x00003fff0a0a7892 */ /* 0x000fc8000f8ec0ff */
[----:B------:R-:W-:Y:S02]  /*3a60*/  ULOP3.LUT UR10, UR10, 0x10000, URZ, 0xfc, !UPT ;  /* 0x000100000a0a7892 */ /* 0x000fe4000f8efcff */
[----:B--2---:R-:W-:-:S04]  /*3a70*/  UIADD3 UR4, UPT, UPT, UR4, 0x1f, URZ ;  /* 0x0000001f04047890 */ /* 0x004fc8000fffe0ff */
[----:B------:R-:W-:-:S04]  /*3a80*/  USHF.R.S32.HI UR8, URZ, 0x1f, UR4 ;  /* 0x0000001fff087899 */ /* 0x000fc80008011404 */
[----:B------:R-:W-:Y:S02]  /*3a90*/  ULEA.HI UR8, UR8, UR4, URZ, 0x5 ;  /* 0x0000000408087291 */ /* 0x000fe4000f8f28ff */
[----:B------:R-:W-:Y:S02]  /*3aa0*/  UIADD3 UR4, UPT, UPT, UR9, 0x1b400, URZ ;  /* 0x0001b40009047890 */ /* 0x000fe4000fffe0ff */
[----:B------:R-:W-:Y:S02]  /*3ab0*/  USHF.R.S32.HI UR8, URZ, 0x5, UR8 ;  /* 0x00000005ff087899 */ /* 0x000fe40008011408 */
[----:B------:R-:W-:Y:S02]  /*3ac0*/  USHF.R.U32.HI UR4, URZ, 0x4, UR4 ;  /* 0x00000004ff047899 */ /* 0x000fe40008011604 */
[----:B------:R-:W-:Y:S02]  /*3ad0*/  UISETP.LT.AND UP0, UPT, UR8, 0x1, UPT ;  /* 0x000000010800788c */ /* 0x000fe4000bf01270 */
[----:B------:R-:W-:-:S02]  /*3ae0*/  ULOP3.LUT UR4, UR4, 0x3fff, URZ, 0xc0, !UPT ;  /* 0x00003fff04047892 */ /* 0x000fc4000f8ec0ff */
[----:B------:R-:W-:Y:S02]  /*3af0*/  USEL UR16, UR8, 0x1, !UP0 ;  /* 0x0000000108107887 */ /* 0x000fe4000c000000 */
[----:B------:R-:W-:Y:S02]  /*3b00*/  ULOP3.LUT UR4, UR4, 0x10000, URZ, 0xfc, !UPT ;  /* 0x0001000004047892 */ /* 0x000fe4000f8efcff */
[----:B------:R-:W-:Y:S01]  /*3b10*/  UIADD3 UR16, UPT, UPT, -UR16, URZ, URZ ;  /* 0x000000ff10107290 */ /* 0x000fe2000fffe1ff */
[----:B-1----:R-:W-:-:S15]  /*3b20*/  R2UR UR13, R0 ;  /* 0x00000000000d72ca */ /* 0x002fde00000e0000 */
.L_x_78:
[----:B------:R-:W-:Y:S02]  /*3b30*/  LEA R0, R10, UR9, 0x3 ;  /* 0x000000090a007c11 */ /* 0x000fe4000f8e18ff */
[----:B------:R-:W-:Y:S02]  /*3b40*/  SHF.L.U32 R2, R9, 0x1f, RZ ;  /* 0x0000001f09027819 */ /* 0x000fe400000006ff */
[----:B------:R-:W-:Y:S01]  /*3b50*/  PLOP3.LUT P0, PT, PT, PT, UP3, 0x80, 0x8 ;  /* 0x000000000008781c */ /* 0x000fe20003f0f038 */
[----:B------:R-:W-:Y:S01]  /*3b60*/  VIADD R3, R0, 0x1a0 ;  /* 0x000001a000037836 */ /* 0x000fe20000000000 */
[----:B-1----:R-:W1:Y:S02]  /*3b70*/  SYNCS.PHASECHK.TRANS64.TRYWAIT P1, [R0+URZ+0x190], R2 ;  /* 0x00019002000075a7 */ /* 0x002e6400080211ff */
[----:B-1--4-:R-:W-:Y:S09]  /*3b80*/  @!P1 BRA `(.L_x_72) ;  /* 0x0000004800789947 */ /* 0x012ff20003800000 */
.L_x_176:
[----:B------:R-:W-:Y:S01]  /*3b90*/  LEA R4, R10, UR9, 0x4 ;  /* 0x000000090a047c11 */ /* 0x000fe2000f8e20ff */
[----:B------:R-:W-:Y:S01]  /*3ba0*/  @UP3 ULEA UR5, UR11, UR9, 0x3 ;  /* 0x000000090b053291 */ /* 0x000fe2000f8e18ff */
[----:B------:R-:W-:Y:S01]  /*3bb0*/  PLOP3.LUT P2, PT, PT, PT, PT, 0x80, 0x8 ;  /* 0x000000000008781c */ /* 0x000fe20003f4f070 */
[----:B------:R-:W-:Y:S01]  /*3bc0*/  ULEA UR14, UR12, UR9, 0x3 ;  /* 0x000000090c0e7291 */ /* 0x000fe2000f8e18ff */
[----:B------:R-:W-:Y:S01]  /*3bd0*/  PRMT R3, RZ, 0x654, R3 ;  /* 0x00000654ff037816 */ /* 0x000fe20000000003 */
[----:B------:R-:W-:Y:S01]  /*3be0*/  ULEA.HI UR15, UR12, UR12, URZ, 0x1 ;  /* 0x0000000c0c0f7291 */ /* 0x000fe2000f8f08ff */
[----:B------:R-:W2:Y:S01]  /*3bf0*/  LDS.128 R4, [R4+0x220] ;  /* 0x0002200004047984 */ /* 0x000ea20000000c00 */
[----:B-1----:R-:W-:Y:S02]  /*3c00*/  @P0 SHF.L.U32 R2, R8, 0x1f, RZ ;  /* 0x0000001f08020819 */ /* 0x002fe400000006ff */
[----:B------:R-:W-:Y:S01]  /*3c10*/  SHF.L.U32 R0, R11, 0x1f, RZ ;  /* 0x0000001f0b007819 */ /* 0x000fe200000006ff */
[----:B------:R-:W-:Y:S01]  /*3c20*/  @!PT LDS RZ, [RZ] ;  /* 0x00000000fffff984 */ /* 0x000fe20000000800 */
[----:B------:R-:W-:Y:S01]  /*3c30*/  @!PT LDS RZ, [RZ] ;  /* 0x00000000fffff984 */ /* 0x000fe20000000800 */
[----:B------:R-:W-:Y:S01]  /*3c40*/  @!PT LDS RZ, [RZ] ;  /* 0x00000000fffff984 */ /* 0x000fe20000000800 */
[----:B------:R-:W-:Y:S01]  /*3c50*/  @!PT LDS RZ, [RZ] ;  /* 0x00000000fffff984 */ /* 0x000fe20000000800 */
[----:B------:R1:W-:Y:S06]  /*3c60*/  MEMBAR.ALL.CTA ;  /* 0x0000000000007992 */ /* 0x0003ec0000008000 */
[----:B-1----:R-:W1:Y:S02]  /*3c70*/  FENCE.VIEW.ASYNC.S ;  /* 0x00000000000073c6 */ /* 0x002e640000000000 */
[----:B-1----:R1:W-:Y:S01]  /*3c80*/  SYNCS.ARRIVE.TRANS64.RED.A1T0 RZ, [R3+URZ], RZ ;  /* 0x000000ff03ff79a7 */ /* 0x0023e200081004ff */
[----:B------:R1:W4:Y:S01]  /*3c90*/  @P0 SYNCS.PHASECHK.TRANS64.TRYWAIT P2, [UR5], R2 ;  /* 0x00000002ff0005a7 */ /* 0x0003220008041105 */
[----:B------:R-:W-:-:S02]  /*3ca0*/  ULOP3.LUT UR5, UR15, 0xffe, URZ, 0xc0, !UPT ;  /* 0x00000ffe0f057892 */ /* 0x000fc4000f8ec0ff */
[----:B------:R-:W-:Y:S01]  /*3cb0*/  USHF.R.U32.HI UR15, URZ, 0x1, UR15 ;  /* 0x00000001ff0f7899 */ /* 0x000fe2000801160f */
[----:B--2---:R-:W-:Y:S01]  /*3cc0*/  LOP3.LUT P1, RZ, R6, 0x1, RZ, 0xc0, !PT ;  /* 0x0000000106ff7812 */ /* 0x004fe2000782c0ff */
[----:B------:R-:W-:Y:S02]  /*3cd0*/  UIADD3 UR5, UPT, UPT, -UR5, UR12, URZ ;  /* 0x0000000c05057290 */ /* 0x000fe4000fffe1ff */
[----:B------:R-:W-:-:S04]  /*3ce0*/  UIMAD UR15, UR15, 0x50, UR13 ;  /* 0x000000500f0f78a4 */ /* 0x000fc8000f8e020d */
[----:B------:R-:W-:Y:S01]  /*3cf0*/  ULEA UR15, UR5, UR15, 0x14 ;  /* 0x0000000f050f7291 */ /* 0x000fe2000f8ea0ff */
[----:B------:R-:W2:Y:S02]  /*3d00*/  SYNCS.PHASECHK.TRANS64.TRYWAIT P0, [UR14+0x1d0], R0 ;  /* 0x0001d000ff0075a7 */ /* 0x000ea4000800110e */
[----:B-12-4-:R-:W-:Y:S09]  /*3d10*/  @!P0 BRA `(.L_x_73) ;  /* 0x0000004800288947 */ /* 0x016ff20003800000 */
.L_x_178:
[----:B------:R-:W-:Y:S01]  /*3d20*/  IADD3 R10, PT, PT, R10, 0x1, RZ ;  /* 0x000000010a0a7810 */ /* 0x000fe20007ffe0ff */
[----:B------:R-:W-:Y:S06]  /*3d30*/  BRA.U !UP3, `(.L_x_74) ;  /* 0x000000010b987547 */ /* 0x000fec000b800000 */
[----:B------:R-:W-:Y:S01]  /*3d40*/  UPLOP3.LUT UP4, UPT, UPT, UPT, UPT, 0x40, 0x4 ;  /* 0x000000000004789c */ /* 0x000fe20003f8e870 */
[----:B------:R-:W-:Y:S01]  /*3d50*/  UMOV UR18, UR16 ;  /* 0x0000001000127c82 */ /* 0x000fe20008000000 */
[----:B------:R-:W-:Y:S01]  /*3d60*/  UMOV UR17, UR8 ;  /* 0x0000000800117c82 */ /* 0x000fe20008000000 */
[----:B------:R-:W-:-:S08]  /*3d70*/  UMOV UR5, UR11 ;  /* 0x0000000b00057c82 */ /* 0x000fd00008000000 */
.L_x_77:
[----:B------:R-:W-:Y:S02]  /*3d80*/  UIADD3 UR18, UPT, UPT, UR18, 0x1, URZ ;  /* 0x0000000112127890 */ /* 0x000fe4000fffe0ff */
[----:B--2---:R-:W-:Y:S02]  /*3d90*/  ULEA UR7, UR5, UR9, 0x3 ;  /* 0x0000000905077291 */ /* 0x004fe4000f8e18ff */
[----:B------:R-:W-:Y:S01]  /*3da0*/  UISETP.NE.AND UP0, UPT, UR18, URZ, UPT ;  /* 0x000000ff1200728c */ /* 0x000fe2000bf05270 */
[----:B----4-:R-:W-:Y:S10]  /*3db0*/  @P2 BRA `(.L_x_75) ;  /* 0x00000000000c2947 */ /* 0x010ff40003800000 */
[----:B-1----:R-:W-:Y:S04]  /*3dc0*/  SHF.L.U32 R2, R8, 0x1f, RZ ;  /* 0x0000001f08027819 */ /* 0x002fe800000006ff */
[----:B------:R-:W1:Y:S02]  /*3dd0*/  SYNCS.PHASECHK.TRANS64.TRYWAIT P0, [UR7], R2 ;  /* 0x00000002ff0075a7 */ /* 0x000e640008001107 */
[----:B-1----:R-:W-:Y:S05]  /*3de0*/  @!P0 BRA `(.L_x_76) ;  /* 0x00000048000c8947 */ /* 0x002fea0003800000 */
.L_x_75:
[----:B------:R-:W-:Y:S01]  /*3df0*/  UISETP.NE.AND UP1, UPT, UR17, 0x1, UPT ;  /* 0x000000011100788c */ /* 0x000fe2000bf25270 */
[----:B------:R-:W-:Y:S01]  /*3e00*/  PLOP3.LUT P2, PT, PT, PT, PT, 0x80, 0x8 ;  /* 0x000000000008781c */ /* 0x000fe20003f4f070 */
[----:B------:R-:W-:Y:S02]  /*3e10*/  UIADD3 UR11, UPT, UPT, UR5, 0x1, URZ ;  /* 0x00000001050b7890 */ /* 0x000fe4000fffe0ff */
[----:B------:R-:W-:Y:S02]  /*3e20*/  UIMAD UR6, UR5, 0x140, UR4 ;  /* 0x00000140050678a4 */ /* 0x000fe4000f8e0204 */
[----:B------:R-:W-:Y:S01]  /*3e30*/  UISETP.NE.AND UP2, UPT, UR11, 0x16, UPT ;  /* 0x000000160b00788c */ /* 0x000fe2000bf45270 */
[----:B------:R-:W-:Y:S01]  /*3e40*/  PLOP3.LUT P0, PT, PT, PT, UP1, 0x80, 0x8 ;  /* 0x000000000008781c */ /* 0x000fe20003f0f018 */
[----:B------:R-:W-:Y:S02]  /*3e50*/  UIADD3 UR28, UPT, UPT, UR6, 0x2, URZ ;  /* 0x00000002061c7890 */ /* 0x000fe4000fffe0ff */
[----:B------:R-:W-:Y:S02]  /*3e60*/  USEL UR22, URZ, 0x1, UP2 ;  /* 0x00000001ff167887 */ /* 0x000fe40009000000 */
[----:B------:R-:W-:Y:S02]  /*3e70*/  USEL UR11, UR11, URZ, UP2 ;  /* 0x000000ff0b0b7287 */ /* 0x000fe40009000000 */
[----:B------:R-:W-:Y:S02]  /*3e80*/  UIADD3 UR17, UPT, UPT, UR17, -0x1, URZ ;  /* 0xffffffff11117890 */ /* 0x000fe4000fffe0ff */
[----:B------:R-:W-:Y:S01]  /*3e90*/  @UP1 ULEA UR19, UR11, UR9, 0x3 ;  /* 0x000000090b131291 */ /* 0x000fe2000f8e18ff */
[----:B------:R-:W-:Y:S01]  /*3ea0*/  LOP3.LUT R8, R8, UR22, RZ, 0x3c, !PT ;  /* 0x0000001608087c12 */ /* 0x000fe2000f8e3cff */
[----:B------:R-:W-:Y:S01]  /*3eb0*/  ULEA UR22, UR5, UR10, 0x8 ;  /* 0x0000000a05167291 */ /* 0x000fe2000f8e40ff */
[----:B------:R-:W-:Y:S02]  /*3ec0*/  UMOV UR23, 0x80004020 ;  /* 0x8000402000177882 */ /* 0x000fe40000000000 */
[----:B-1----:R-:W-:Y:S01]  /*3ed0*/  @P0 SHF.L.U32 R0, R8, 0x1f, RZ ;  /* 0x0000001f08000819 */ /* 0x002fe200000006ff */
[----:B------:R-:W-:Y:S01]  /*3ee0*/  UIADD3 UR26, UPT, UPT, UR22, 0x2, URZ ;  /* 0x00000002161a7890 */ /* 0x000fe2000fffe0ff */
[----:B------:R-:W-:Y:S02]  /*3ef0*/  UMOV UR29, 0x80004020 ;  /* 0x80004020001d7882 */ /* 0x000fe40000000000 */
[----:B------:R2:W4:Y:S01]  /*3f00*/  @P0 SYNCS.PHASECHK.TRANS64.TRYWAIT P2, [UR19], R0 ;  /* 0x00000000ff0005a7 */ /* 0x0005220008041113 */
[----:B------:R-:W-:Y:S01]  /*3f10*/  UIADD3 UR19, UPT, UPT, UR7, 0xb0, URZ ;  /* 0x000000b007137890 */ /* 0x000fe2000fffe0ff */
[----:B------:R-:W-:Y:S02]  /*3f20*/  UMOV UR27, 0x80004020 ;  /* 0x80004020001b7882 */ /* 0x000fe40000000000 */
[----:B------:R-:W-:Y:S01]  /*3f30*/  UMOV UR7, 0x80004020 ;  /* 0x8000402000077882 */ /* 0x000fe20000000000 */
[----:B------:R-:W-:Y:S01]  /*3f40*/  UMOV UR5, UR11 ;  /* 0x0000000b00057c82 */ /* 0x000fe20008000000 */
[----:B------:R2:W-:Y:S01]  /*3f50*/  UTCHMMA gdesc[UR22], gdesc[UR6], tmem[UR15], tmem[UR24], idesc[UR25], UP4 ;  /* 0x00ff1806160075ea */ /* 0x0005e2000a00000f */
[----:B------:R-:W-:Y:S01]  /*3f60*/  UPLOP3.LUT UP4, UPT, UPT, UPT, UPT, 0x80, 0x8 ;  /* 0x000000000008789c */ /* 0x000fe20003f8f070 */
[----:B------:R2:W-:Y:S02]  /*3f70*/  UTCHMMA gdesc[UR26], gdesc[UR28], tmem[UR15], tmem[UR20], idesc[UR21], UPT ;  /* 0x00ff141c1a0075ea */ /* 0x0005e4000b80000f */
[----:B------:R2:W-:Y:S01]  /*3f80*/  UTCBAR [UR19], URZ ;  /* 0x000000ff130073e9 */ /* 0x0005e200080000ff */
[----:B------:R-:W-:Y:S07]  /*3f90*/  BRA.U UP0, `(.L_x_77) ;  /* 0xfffffffd00787547 */ /* 0x000fee000b83ffff */
.L_x_74:
[----:B------:R-:W-:Y:S01]  /*3fa0*/  UIADD3 UR12, UPT, UPT, UR12, 0x1, URZ ;  /* 0x000000010c0c7890 */ /* 0x000fe2000fffe0ff */
[C---:B------:R-:W-:Y:S01]  /*3fb0*/  ISETP.NE.AND P0, PT, R10.reuse, 0x2, PT ;  /* 0x000000020a00780c */ /* 0x040fe20003f05270 */
[----:B------:R-:W-:Y:S02]  /*3fc0*/  UIADD3 UR14, UPT, UPT, UR14, 0x1b0, URZ ;  /* 0x000001b00e0e7890 */ /* 0x000fe4000fffe0ff */
[----:B------:R-:W-:Y:S01]  /*3fd0*/  UISETP.NE.AND UP0, UPT, UR12, 0x4, UPT ;  /* 0x000000040c00788c */ /* 0x000fe2000bf05270 */
[----:B-12---:R-:W-:Y:S02]  /*3fe0*/  SEL R0, RZ, 0x1, P0 ;  /* 0x00000001ff007807 */ /* 0x006fe40000000000 */
[----:B------:R-:W-:Y:S01]  /*3ff0*/  SEL R10, R10, RZ, P0 ;  /* 0x000000ff0a0a7207 */ /* 0x000fe20000000000 */
[----:B------:R-:W-:Y:S01]  /*4000*/  USEL UR5, URZ, 0x1, UP0 ;  /* 0x00000001ff057887 */ /* 0x000fe20008000000 */
[----:B------:R-:W-:Y:S01]  /*4010*/  LOP3.LUT R9, R9, R0, RZ, 0x3c, !PT ;  /* 0x0000000009097212 */ /* 0x000fe200078e3cff */
[----:B------:R-:W-:Y:S01]  /*4020*/  USEL UR12, UR12, URZ, UP0 ;  /* 0x000000ff0c0c7287 */ /* 0x000fe20008000000 */
[----:B------:R1:W-:Y:S03]  /*4030*/  UTCBAR [UR14], URZ ;  /* 0x000000ff0e0073e9 */ /* 0x0003e600080000ff */
[----:B------:R-:W-:Y:S01]  /*4040*/  LOP3.LUT R11, R11, UR5, RZ, 0x3c, !PT ;  /* 0x000000050b0b7c12 */ /* 0x000fe2000f8e3cff */
[----:B------:R-:W-:Y:S07]  /*4050*/  @P1 BRA `(.L_x_78) ;  /* 0xfffffff800b41947 */ /* 0x000fee000383ffff */
[----:B------:R-:W2:Y:S01]  /*4060*/  S2UR UR4, SR_CgaCtaId ;  /* 0x00000000000479c3 */ /* 0x000ea20000008800 */
[----:B------:R-:W-:Y:S01]  /*4070*/  ELECT P0, URZ, PT ;  /* 0x0000000000ff782f */ /* 0x000fe20003800000 */
[----:B------:R-:W-:Y:S01]  /*4080*/  IMAD.MOV.U32 R0, RZ, RZ, 0x1 ;  /* 0x00000001ff007424 */ /* 0x000fe200078e00ff */
[----:B------:R-:W-:Y:S01]  /*4090*/  UIADD3 UR9, UPT, UPT, UR9, 0x1d0, URZ ;  /* 0x000001d009097890 */ /* 0x000fe2000fffe0ff */
[----:B------:R-:W-:Y:S01]  /*40a0*/  SHF.L.U32 R2, R11, 0x1f, RZ ;  /* 0x0000001f0b027819 */ /* 0x000fe200000006ff */
[----:B------:R-:W-:-:S03]  /*40b0*/  UMOV UR5, 0x40 ;  /* 0x0000004000057882 */ /* 0x000fc60000000000 */
[----:B------:R-:W-:Y:S01]  /*40c0*/  UVIRTCOUNT.DEALLOC.SMPOOL 0x80 ;  /* 0x000000800000784c */ /* 0x000fe20000000000 */
[----:B--2---:R-:W-:Y:S02]  /*40d0*/  ULEA UR4, UR4, UR5, 0x18 ;  /* 0x0000000504047291 */ /* 0x004fe4000f8ec0ff */
[----:B------:R-:W-:-:S07]  /*40e0*/  ULEA UR5, UR12, UR9, 0x3 ;  /* 0x000000090c057291 */ /* 0x000fce000f8e18ff */
[----:B------:R2:W-:Y:S02]  /*40f0*/  @P0 STS.U8 [UR4+0x1c], R0 ;  /* 0x00001c00ff000988 */ /* 0x0005e40008000004 */
[----:B------:R-:W3:Y:S02]  /*4100*/  SYNCS.PHASECHK.TRANS64.TRYWAIT P0, [UR5], R2 ;  /* 0x00000002ff0075a7 */ /* 0x000ee40008001105 */
[----:B--23--:R-:W-:Y:S05]  /*4110*/  @!P0 BRA `(.L_x_79) ;  /* 0x0000004400588947 */ /* 0x00cfea0003800000 */
.L_x_181:
[----:B------:R-:W-:-:S04]  /*4120*/  UIADD3 UR6, UPT, UPT, UR12, 0x1, URZ ;  /* 0x000000010c067890 */ /* 0x000fc8000fffe0ff */
[----:B------:R-:W-:-:S04]  /*4130*/  UISETP.NE.AND UP0, UPT, UR6, 0x4, UPT ;  /* 0x000000040600788c */ /* 0x000fc8000bf05270 */
[----:B------:R-:W-:Y:S02]  /*4140*/  USEL UR7, URZ, 0x1, UP0 ;  /* 0x00000001ff077887 */ /* 0x000fe40008000000 */
[----:B------:R-:W-:-:S04]  /*4150*/  USEL UR6, UR6, URZ, UP0 ;  /* 0x000000ff06067287 */ /* 0x000fc80008000000 */
[----:B------:R-:W-:Y:S01]  /*4160*/  ULEA UR5, UR6, UR9, 0x3 ;  /* 0x0000000906057291 */ /* 0x000fe2000f8e18ff */
[----:B--2---:R-:W-:-:S04]  /*4170*/  LOP3.LUT R2, R11, UR7, RZ, 0x3c, !PT ;  /* 0x000000070b027c12 */ /* 0x004fc8000f8e3cff */
[----:B------:R-:W-:-:S04]  /*4180*/  SHF.L.U32 R3, R2, 0x1f, RZ ;  /* 0x0000001f02037819 */ /* 0x000fc800000006ff */
[----:B------:R-:W2:Y:S02]  /*4190*/  SYNCS.PHASECHK.TRANS64.TRYWAIT P0, [UR5], R3 ;  /* 0x00000003ff0075a7 */ /* 0x000ea40008001105 */
[----:B--2---:R-:W-:Y:S05]  /*41a0*/  @!P0 BRA `(.L_x_80) ;  /* 0x00000044004c8947 */ /* 0x004fea0003800000 */
.L_x_183:
[----:B------:R-:W-:-:S04]  /*41b0*/  UIADD3 UR6, UPT, UPT, UR6, 0x1, URZ ;  /* 0x0000000106067890 */ /* 0x000fc8000fffe0ff */
[----:B------:R-:W-:-:S04]  /*41c0*/  UISETP.NE.AND UP0, UPT, UR6, 0x4, UPT ;  /* 0x000000040600788c */ /* 0x000fc8000bf05270 */
[----:B------:R-:W-:Y:S02]  /*41d0*/  USEL UR7, URZ, 0x1, UP0 ;  /* 0x00000001ff077887 */ /* 0x000fe40008000000 */
[----:B------:R-:W-:-:S04]  /*41e0*/  USEL UR6, UR6, URZ, UP0 ;  /* 0x000000ff06067287 */ /* 0x000fc80008000000 */
[----:B------:R-:W-:Y:S01]  /*41f0*/  ULEA UR5, UR6, UR9, 0x3 ;  /* 0x0000000906057291 */ /* 0x000fe2000f8e18ff */
[----:B------:R-:W-:-:S04]  /*4200*/  LOP3.LUT R2, R2, UR7, RZ, 0x3c, !PT ;  /* 0x0000000702027c12 */ /* 0x000fc8000f8e3cff */
[----:B--2---:R-:W-:-:S04]  /*4210*/  SHF.L.U32 R3, R2, 0x1f, RZ ;  /* 0x0000001f02037819 */ /* 0x004fc800000006ff */
[----:B------:R-:W2:Y:S02]  /*4220*/  SYNCS.PHASECHK.TRANS64.TRYWAIT P0, [UR5], R3 ;  /* 0x00000003ff0075a7 */ /* 0x000ea40008001105 */
[----:B--2---:R-:W-:Y:S05]  /*4230*/  @!P0 BRA `(.L_x_81) ;  /* 0x0000004400408947 */ /* 0x004fea0003800000 */
.L_x_185:
[----:B------:R-:W-:-:S04]  /*4240*/  UIADD3 UR6, UPT, UPT, UR6, 0x1, URZ ;  /* 0x0000000106067890 */ /* 0x000fc8000fffe0ff */
[----:B------:R-:W-:-:S04]  /*4250*/  UISETP.NE.AND UP0, UPT, UR6, 0x4, UPT ;  /* 0x000000040600788c */ /* 0x000fc8000bf05270 */
[----:B------:R-:W-:Y:S02]  /*4260*/  USEL UR5, URZ, 0x1, UP0 ;  /* 0x00000001ff057887 */ /* 0x000fe40008000000 */
[----:B------:R-:W-:-:S04]  /*4270*/  USEL UR6, UR6, URZ, UP0 ;  /* 0x000000ff06067287 */ /* 0x000fc80008000000 */
[----:B------:R-:W-:Y:S01]  /*4280*/  ULEA UR6, UR6, UR9, 0x3 ;  /* 0x0000000906067291 */ /* 0x000fe2000f8e18ff */
[----:B------:R-:W-:-:S04]  /*4290*/  LOP3.LUT R2, R2, UR5, RZ, 0x3c, !PT ;  /* 0x0000000502027c12 */ /* 0x000fc8000f8e3cff */
[----:B------:R-:W-:-:S04]  /*42a0*/  SHF.L.U32 R2, R2, 0x1f, RZ ;  /* 0x0000001f02027819 */ /* 0x000fc800000006ff */
[----:B------:R-:W3:Y:S02]  /*42b0*/  SYNCS.PHASECHK.TRANS64.TRYWAIT P0, [UR6], R2 ;  /* 0x00000002ff0075a7 */ /* 0x000ee40008001106 */
[----:B---3--:R-:W-:Y:S05]  /*42c0*/  @!P0 BRA `(.L_x_82) ;  /* 0x0000004400348947 */ /* 0x008fea0003800000 */
.L_x_187:
[----:B------:R-:W-:Y:S01]  /*42d0*/  NOP ;  /* 0x0000000000007918 */ /* 0x000fe20000000000 */
[----:B--2---:R-:W2:Y:S01]  /*42e0*/  LDS R0, [UR4+0x14] ;  /* 0x00001404ff007984 */ /* 0x004ea20008000800 */
[----:B------:R-:W-:Y:S01]  /*42f0*/  ULOP3.LUT UR6, UR13, 0xffff, URZ, 0xc0, !UPT ;  /* 0x0000ffff0d067892 */ /* 0x000fe2000f8ec0ff */
[----:B------:R-:W-:Y:S01]  /*4300*/  UMOV UR8, 0xffff ;  /* 0x0000ffff00087882 */ /* 0x000fe20000000000 */
[----:B------:R-:W-:Y:S02]  /*4310*/  UMOV UR5, 0x1 ;  /* 0x0000000100057882 */ /* 0x000fe40000000000 */
[----:B------:R-:W-:-:S04]  /*4320*/  USHF.R.U32.HI UR6, URZ, 0x5, UR6 ;  /* 0x00000005ff067899 */ /* 0x000fc80008011606 */
[----:B------:R-:W-:Y:S02]  /*4330*/  USHF.L.U32 UR8, UR8, UR6, URZ ;  /* 0x0000000608087299 */ /* 0x000fe400080006ff */
[----:B------:R-:W-:-:S04]  /*4340*/  USHF.L.U32 UR5, UR5, UR6, URZ ;  /* 0x0000000605057299 */ /* 0x000fc800080006ff */
[----:B--2---:R-:W-:-:S04]  /*4350*/  LOP3.LUT R0, R0, UR8, RZ, 0xc0, !PT ;  /* 0x0000000800007c12 */ /* 0x004fc8000f8ec0ff */
[----:B------:R-:W-:-:S13]  /*4360*/  ISETP.NE.AND P0, PT, R0, UR8, PT ;  /* 0x0000000800007c0c */ /* 0x000fda000bf05270 */
[----:B------:R-:W-:Y:S05]  /*4370*/  @P0 BRA `(.L_x_83) ;  /* 0x0000000000580947 */ /* 0x000fea0003800000 */
[----:B------:R-:W2:Y:S02]  /*4380*/  LDS R0, [UR4+0x18] ;  /* 0x00001804ff007984 */ /* 0x000ea40008000800 */
[----:B--2---:R-:W-:-:S04]  /*4390*/  LOP3.LUT R0, R0, UR5, RZ, 0xc0, !PT ;  /* 0x0000000500007c12 */ /* 0x004fc8000f8ec0ff */
[----:B------:R-:W-:-:S13]  /*43a0*/  ISETP.NE.AND P0, PT, R0, UR5, PT ;  /* 0x0000000500007c0c */ /* 0x000fda000bf05270 */
[----:B------:R-:W-:Y:S05]  /*43b0*/  @P0 BRA `(.L_x_84) ;  /* 0x00000000003c0947 */ /* 0x000fea0003800000 */
[----:B------:R-:W2:Y:S01]  /*43c0*/  S2R R2, SR_LANEID ;  /* 0x0000000000027919 */ /* 0x000ea20000000000 */
[----:B------:R-:W-:Y:S01]  /*43d0*/  ULOP3.LUT UR8, URZ, UR8, URZ, 0x33, !UPT ;  /* 0x00000008ff087292 */ /* 0x000fe2000f8e33ff */
[----:B------:R-:W-:Y:S02]  /*43e0*/  VOTEU.ANY UR7, UPT, PT ;  /* 0x0000000000077886 */ /* 0x000fe400038e0100 */
[----:B------:R-:W-:-:S03]  /*43f0*/  UFLO.U32 UR7, UR7 ;  /* 0x00000007000772bd */ /* 0x000fc600080e0000 */
[----:B------:R-:W-:-:S04]  /*4400*/  IMAD.U32 R0, RZ, RZ, UR8 ;  /* 0x00000008ff007e24 */ /* 0x000fc8000f8e00ff */
[----:B------:R3:W1:Y:S02]  /*4410*/  REDUX UR6, R0 ;  /* 0x00000000000673c4 */ /* 0x0006640000000000 */
[----:B------:R1:W-:Y:S01]  /*4420*/  UTCATOMSWS.AND URZ, UR8 ;  /* 0x0000000800ff79e3 */ /* 0x0003e20008000000 */
[----:B--2---:R-:W-:Y:S02]  /*4430*/  ISETP.EQ.U32.AND P0, PT, R2, UR7, PT ;  /* 0x0000000702007c0c */ /* 0x004fe4000bf02070 */
[----:B---3--:R-:W-:Y:S02]  /*4440*/  LOP3.LUT R0, RZ, UR5, RZ, 0x33, !PT ;  /* 0x00000005ff007c12 */ /* 0x008fe4000f8e33ff */
[----:B-1----:R-:W-:Y:S02]  /*4450*/  MOV R2, UR6 ;  /* 0x0000000600027c02 */ /* 0x002fe40008000f00 */
[----:B------:R-:W1:Y:S07]  /*4460*/  REDUX UR5, R0 ;  /* 0x00000000000573c4 */ /* 0x000e6e0000000000 */
[----:B------:R2:W-:Y:S01]  /*4470*/  @P0 ATOMS.AND RZ, [UR4+0x14], R2 ;  /* 0x00001402ffff098c */ /* 0x0005e2000a800004 */
[----:B-1----:R-:W-:-:S05]  /*4480*/  IMAD.U32 R0, RZ, RZ, UR5 ;  /* 0x00000005ff007e24 */ /* 0x002fca000f8e00ff */
[----:B------:R2:W-:Y:S01]  /*4490*/  @P0 ATOMS.AND RZ, [UR4+0x18], R0 ;  /* 0x00001800ffff098c */ /* 0x0005e2000a800004 */
[----:B------:R-:W-:Y:S05]  /*44a0*/  BRA `(.L_x_85) ;  /* 0x0000000000147947 */ /* 0x000fea0003800000 */
.L_x_84:
[----:B------:R-:W-:Y:S02]  /*44b0*/  MOV R2, 0x44d0 ;  /* 0x000044d000027802 */ /* 0x000fe40000000f00 */
[----:B-1--45:R-:W-:Y:S05]  /*44c0*/  CALL.REL.NOINC `($__internal_0_$__cuda_sm10x_tcgen05_guardrail_trap_col_being_dealloced_not_returned_by_alloc) ;  /* 0x0000004400647944 */ /* 0x032fea0003c00000 */
[----:B------:R-:W-:Y:S05]  /*44d0*/  BRA `(.L_x_85) ;  /* 0x0000000000087947 */ /* 0x000fea0003800000 */
.L_x_83:
[----:B------:R-:W-:Y:S02]  /*44e0*/  MOV R2, 0x4500 ;  /* 0x0000450000027802 */ /* 0x000fe40000000f00 */
[----:B-1--45:R-:W-:Y:S05]  /*44f0*/  CALL.REL.NOINC `($__internal_2_$__cuda_sm10x_tcgen05_guardrail_trap_unallocated_columns_being_dealloced) ;  /* 0x0000004400707944 */ /* 0x032fea0003c00000 */
.L_x_85:
[----:B------:R-:W-:Y:S01]  /*4500*/  NOP ;  /* 0x0000000000007918 */ /* 0x000fe20000000000 */
[----:B------:R-:W-:Y:S05]  /*4510*/  EXIT ;  /* 0x000000000000794d */ /* 0x000fea0003800000 */
.L_x_67:
[----:B------:R-:W-:-:S09]  /*4520*/  UISETP.NE.OR UP2, UPT, UR8, 0x3, !UP2 ;  /* 0x000000030800788c */ /* 0x000fd2000d745670 */
[----:B------:R-:W-:Y:S05]  /*4530*/  BRA.U UP2, `(.L_x_86) ;  /* 0x0000000d02787547 */ /* 0x000fea000b800000 */
[----:B------:R-:W1:Y:S01]  /*4540*/  LDC R0, c[0x0][0xb30] ;  /* 0x0002cc00ff007b82 */ /* 0x000e620000000800 */
[----:B------:R-:W2:Y:S01]  /*4550*/  LDCU.64 UR4, c[0x0][0x888] ;  /* 0x00011100ff0477ac */ /* 0x000ea20008000a00 */
[----:B------:R-:W-:Y:S02]  /*4560*/  HFMA2 R25, -RZ, RZ, 0, 0 ;  /* 0x00000000ff197431 */ /* 0x000fe400000001ff */
[----:B------:R-:W-:Y:S01]  /*4570*/  IMAD.MOV.U32 R27, RZ, RZ, 0x1 ;  /* 0x00000001ff1b7424 */ /* 0x000fe200078e00ff */
[----:B------:R-:W-:Y:S01]  /*4580*/  MOV R23, 0x2800 ;  /* 0x0000280000177802 */ /* 0x000fe20000000f00 */
[----:B------:R-:W4:Y:S01]  /*4590*/  LDCU.64 UR14, c[0x0][0x890] ;  /* 0x00011200ff0e77ac */ /* 0x000f220008000a00 */
[----:B------:R-:W-:Y:S01]  /*45a0*/  IMAD.MOV.U32 R26, RZ, RZ, RZ ;  /* 0x000000ffff1a7224 */ /* 0x000fe200078e00ff */
[----:B------:R-:W3:Y:S01]  /*45b0*/  LDC R22, c[0x0][0x370] ;  /* 0x0000dc00ff167b82 */ /* 0x000ee20000000800 */
[----:B------:R-:W-:Y:S01]  /*45c0*/  UPLOP3.LUT UP1, UPT, UPT, UPT, UPT, 0x40, 0x4 ;  /* 0x000000000004789c */ /* 0x000fe20003f2e870 */
[----:B------:R-:W-:-:S06]  /*45d0*/  UMOV UR6, URZ ;  /* 0x000000ff00067c82 */ /* 0x000fcc0008000000 */
[----:B------:R-:W3:Y:S01]  /*45e0*/  LDC R3, c[0x0][0xb0c] ;  /* 0x0002c300ff037b82 */ /* 0x000ee20000000800 */
[----:B--2---:R-:W-:-:S03]  /*45f0*/  UISETP.NE.U32.AND UP5, UPT, UR4, URZ, UPT ;  /* 0x000000ff0400728c */ /* 0x004fc6000bfa5070 */
[----:B------:R-:W-:Y:S01]  /*4600*/  UMOV UR4, 0x400 ;  /* 0x0000040000047882 */ /* 0x000fe20000000000 */
[----:B----4-:R-:W-:-:S03]  /*4610*/  UISETP.NE.U32.AND UP6, UPT, UR14, URZ, UPT ;  /* 0x000000ff0e00728c */ /* 0x010fc6000bfc5070 */
[----:B------:R-:W2:Y:S01]  /*4620*/  LDC R20, c[0x0][0xb20] ;  /* 0x0002c800ff147b82 */ /* 0x000ea20000000800 */
[----:B-1----:R-:W-:Y:S01]  /*4630*/  ISETP.NE.AND P1, PT, R0, 0x1, PT ;  /* 0x000000010000780c */ /* 0x002fe20003f25270 */
[----:B------:R-:W-:Y:S02]  /*4640*/  UISETP.NE.AND.EX UP5, UPT, UR5, URZ, UPT, UP5 ;  /* 0x000000ff0500728c */ /* 0x000fe4000bfa5350 */
[----:B------:R-:W-:Y:S02]  /*4650*/  ULEA UR4, UR37, UR4, 0x18 ;  /* 0x0000000425047291 */ /* 0x000fe4000f8ec0ff */
[----:B------:R-:W-:Y:S02]  /*4660*/  UISETP.NE.AND.EX UP6, UPT, UR15, URZ, UPT, UP6 ;  /* 0x000000ff0f00728c */ /* 0x000fe4000bfc5360 */
[----:B------:R-:W1:Y:S08]  /*4670*/  LDC.64 R28, c[0x0][0x348] ;  /* 0x0000d200ff1c7b82 */ /* 0x000e700000000a00 */
[----:B------:R-:W4:Y:S08]  /*4680*/  LDC.64 R14, c[0x0][0xb10] ;  /* 0x0002c400ff0e7b82 */ /* 0x000f300000000a00 */
[----:B------:R-:W1:Y:S08]  /*4690*/  LDC.64 R6, c[0x0][0xb18] ;  /* 0x0002c600ff067b82 */ /* 0x000e700000000a00 */
[----:B------:R-:W1:Y:S08]  /*46a0*/  LDC.64 R4, c[0x0][0xb28] ;  /* 0x0002ca00ff047b82 */ /* 0x000e700000000a00 */
[----:B--23--:R-:W1:Y:S02]  /*46b0*/  LDC R21, c[0x0][0x374] ;  /* 0x0000dd00ff157b82 */ /* 0x00ce640000000800 */
.L_x_94:
[C---:B------:R-:W-:Y:S02]  /*46c0*/  LEA R0, R26.reuse, UR4, 0x3 ;  /* 0x000000041a007c11 */ /* 0x040fe4000f8e18ff */
[----:B------:R-:W-:Y:S02]  /*46d0*/  SHF.L.U32 R2, R25, 0x1f, RZ ;  /* 0x0000001f19027819 */ /* 0x000fe400000006ff */
[----:B------:R-:W-:Y:S02]  /*46e0*/  LEA R16, R26, UR4, 0x4 ;  /* 0x000000041a107c11 */ /* 0x000fe4000f8e20ff */
[----:B------:R-:W2:Y:S02]  /*46f0*/  SYNCS.PHASECHK.TRANS64.TRYWAIT P0, [R0+URZ+0x190], R2 ;  /* 0x00019002000075a7 */ /* 0x000ea400080011ff */
[----:B--2---:R-:W-:Y:S05]  /*4700*/  @!P0 BRA `(.L_x_87) ;  /* 0x00000040003c8947 */ /* 0x004fea0003800000 */
.L_x_188:
[----:B------:R-:W-:Y:S01]  /*4710*/  ISETP.GE.AND P0, PT, R60, 0x1, PT ;  /* 0x000000013c00780c */ /* 0x000fe20003f06270 */
[----:B------:R-:W3:Y:S01]  /*4720*/  LDS.128 R16, [R16+0x220] ;  /* 0x0002200010107984 */ /* 0x000ee20000000c00 */
[----:B------:R-:W-:Y:S01]  /*4730*/  ISETP.NE.U32.AND P3, PT, RZ, UR14, PT ;  /* 0x0000000eff007c0c */ /* 0x000fe2000bf65070 */
[----:B--2---:R-:W-:Y:S03]  /*4740*/  VIADD R0, R0, 0x1a0 ;  /* 0x000001a000007836 */ /* 0x004fe60000000000 */
[----:B------:R-:W-:Y:S01]  /*4750*/  ISETP.NE.AND.EX P3, PT, RZ, UR15, PT, P3 ;  /* 0x0000000fff007c0c */ /* 0x000fe2000bf65330 */
[----:B------:R-:W-:Y:S01]  /*4760*/  @!PT LDS RZ, [RZ] ;  /* 0x00000000fffff984 */ /* 0x000fe20000000800 */
[----:B------:R-:W-:Y:S01]  /*4770*/  @!PT LDS RZ, [RZ] ;  /* 0x00000000fffff984 */ /* 0x000fe20000000800 */
[----:B------:R-:W-:Y:S01]  /*4780*/  @!PT LDS RZ, [RZ] ;  /* 0x00000000fffff984 */ /* 0x000fe20000000800 */
[----:B------:R-:W-:Y:S01]  /*4790*/  @!PT LDS RZ, [RZ] ;  /* 0x00000000fffff984 */ /* 0x000fe20000000800 */
[----:B------:R2:W-:Y:S06]  /*47a0*/  MEMBAR.ALL.CTA ;  /* 0x0000000000007992 */ /* 0x0005ec0000008000 */
[----:B--2---:R-:W2:Y:S01]  /*47b0*/  FENCE.VIEW.ASYNC.S ;  /* 0x00000000000073c6 */ /* 0x004ea20000000000 */
[----:B------:R-:W-:Y:S04]  /*47c0*/  PRMT R0, RZ, 0x654, R0 ;  /* 0x00000654ff007816 */ /* 0x000fe80000000000 */
[----:B--2---:R2:W-:Y:S01]  /*47d0*/  SYNCS.ARRIVE.TRANS64.RED.A1T0 RZ, [R0+URZ], RZ ;  /* 0x000000ff00ff79a7 */ /* 0x0045e200081004ff */
[----:B---3--:R-:W-:Y:S11]  /*47e0*/  LOP3.LUT P4, RZ, R18, 0x1, RZ, 0xc0, !PT ;  /* 0x0000000112ff7812 */ /* 0x008ff6000788c0ff */
[----:B------:R-:W-:Y:S02]  /*47f0*/  @!UPT UIADD3 URZ, UPT, UPT, URZ, URZ, URZ ;  /* 0x000000fffffff290 */ /* 0x000fe4000fffe0ff */
[----:B------:R-:W-:Y:S02]  /*4800*/  @P4 MOV R11, R16 ;  /* 0x00000010000b4202 */ /* 0x000fe40000000f00 */
[----:B------:R-:W-:Y:S01]  /*4810*/  @P4 LOP3.LUT R10, R17, 0xffff, RZ, 0xc0, !PT ;  /* 0x0000ffff110a4812 */ /* 0x000fe200078ec0ff */
[----:B--2---:R-:W-:Y:S06]  /*4820*/  @!P0 BRA `(.L_x_88) ;  /* 0x0000000000a48947 */ /* 0x004fec0003800000 */
[-C--:B-1----:R-:W-:Y:S01]  /*4830*/  IMAD.HI.U32 R0, R21, R7.reuse, RZ ;  /* 0x0000000715007227 */ /* 0x082fe200078e00ff */
[----:B------:R-:W-:Y:S02]  /*4840*/  ISETP.NE.AND P0, PT, R6, 0x1, PT ;  /* 0x000000010600780c */ /* 0x000fe40003f05270 */
[----:B------:R-:W-:Y:S01]  /*4850*/  ISETP.NE.AND P2, PT, R60, 0x1, PT ;  /* 0x000000013c00780c */ /* 0x000fe20003f45270 */
[----:B----4-:R-:W-:Y:S01]  /*4860*/  IMAD.HI.U32 R9, R22, R14, RZ ;  /* 0x0000000e16097227 */ /* 0x010fe200078e00ff */
[----:B------:R-:W-:Y:S02]  /*4870*/  SHF.R.U32.HI R0, RZ, R20, R0 ;  /* 0x00000014ff007219 */ /* 0x000fe40000011600 */
[----:B------:R-:W-:Y:S01]  /*4880*/  ISETP.NE.AND P5, PT, R3, 0x1, PT ;  /* 0x000000010300780c */ /* 0x000fe20003fa5270 */
[----:B------:R-:W-:Y:S01]  /*4890*/  IMAD.HI.U32 R13, R10, R7, RZ ;  /* 0x000000070a0d7227 */ /* 0x000fe200078e00ff */
[----:B------:R-:W-:Y:S02]  /*48a0*/  SHF.R.U32.HI R9, RZ, R15, R9 ;  /* 0x0000000fff097219 */ /* 0x000fe40000011609 */
[----:B------:R-:W-:Y:S01]  /*48b0*/  SEL R0, R21, R0, !P0 ;  /* 0x0000000015007207 */ /* 0x000fe20004000000 */
[----:B------:R-:W-:Y:S01]  /*48c0*/  IMAD.HI.U32 R12, R11, R14, RZ ;  /* 0x0000000e0b0c7227 */ /* 0x000fe200078e00ff */
[----:B------:R-:W-:Y:S03]  /*48d0*/  SEL R9, R22, R9, !P5 ;  /* 0x0000000916097207 */ /* 0x000fe60006800000 */
[-C--:B------:R-:W-:Y:S01]  /*48e0*/  IMAD.HI.U32 R8, R0, R4.reuse, RZ ;  /* 0x0000000400087227 */ /* 0x080fe200078e00ff */
[----:B------:R-:W-:Y:S03]  /*48f0*/  SHF.R.U32.HI R12, RZ, R15, R12 ;  /* 0x0000000fff0c7219 */ /* 0x000fe6000001160c */
[----:B------:R-:W-:Y:S01]  /*4900*/  IMAD.HI.U32 R2, R9, R4, RZ ;  /* 0x0000000409027227 */ /* 0x000fe200078e00ff */
[-C--:B------:R-:W-:Y:S02]  /*4910*/  @P2 SHF.R.U32.HI R0, RZ, R5.reuse, R8 ;  /* 0x00000005ff002219 */ /* 0x080fe40000011608 */
[----:B------:R-:W-:Y:S02]  /*4920*/  SHF.R.U32.HI R8, RZ, R20, R13 ;  /* 0x00000014ff087219 */ /* 0x000fe4000001160d */
[----:B------:R-:W-:Y:S01]  /*4930*/  @P2 SHF.R.U32.HI R9, RZ, R5, R2 ;  /* 0x00000005ff092219 */ /* 0x000fe20000011602 */
[----:B------:R-:W-:Y:S01]  /*4940*/  IMAD R0, R60, R0, RZ ;  /* 0x000000003c007224 */ /* 0x000fe200078e02ff */
[----:B------:R-:W-:Y:S02]  /*4950*/  SEL R8, R10, R8, !P0 ;  /* 0x000000080a087207 */ /* 0x000fe40004000000 */
[----:B------:R-:W-:Y:S01]  /*4960*/  SEL R2, R11, R12, !P5 ;  /* 0x0000000c0b027207 */ /* 0x000fe20006800000 */
[----:B------:R-:W-:Y:S01]  /*4970*/  IMAD R12, R60, R9, RZ ;  /* 0x000000093c0c7224 */ /* 0x000fe200078e02ff */
[C---:B------:R-:W-:Y:S01]  /*4980*/  ISETP.GE.AND P0, PT, R8.reuse, R0, PT ;  /* 0x000000000800720c */ /* 0x040fe20003f06270 */
[----:B------:R-:W-:Y:S03]  /*4990*/  IMAD.HI.U32 R0, R8, R4, RZ ;  /* 0x0000000408007227 */ /* 0x000fe600078e00ff */
[----:B------:R-:W-:Y:S02]  /*49a0*/  ISETP.GE.OR P0, PT, R2, R12, P0 ;  /* 0x0000000c0200720c */ /* 0x000fe40000706670 */
[-C--:B------:R-:W-:Y:S04]  /*49b0*/  SHF.R.U32.HI R0, RZ, R5.reuse, R0 ;  /* 0x00000005ff007219 */ /* 0x080fe80000011600 */
[----:B------:R-:W-:Y:S05]  /*49c0*/  SEL R13, R8, R0, !P2 ;  /* 0x00000000080d7207 */ /* 0x000fea0005000000 */
[----:B------:R-:W-:Y:S02]  /*49d0*/  IMAD.MOV R12, RZ, RZ, -R13 ;  /* 0x000000ffff0c7224 */ /* 0x000fe400078e0a0d */
[----:B------:R-:W-:Y:S04]  /*49e0*/  @!P0 IMAD.HI.U32 R0, R2, R4, RZ ;  /* 0x0000000402008227 */ /* 0x000fe800078e00ff */
[----:B------:R-:W-:Y:S01]  /*49f0*/  IMAD R12, R60, R12, R8 ;  /* 0x0000000c3c0c7224 */ /* 0x000fe200078e0208 */
[----:B------:R-:W-:Y:S04]  /*4a00*/  @!P0 SHF.R.U32.HI R0, RZ, R5, R0 ;  /* 0x00000005ff008219 */ /* 0x000fe80000011600 */
[----:B------:R-:W-:Y:S04]  /*4a10*/  @!P0 SEL R0, R2, R0, !P2 ;  /* 0x0000000002008207 */ /* 0x000fe80005000000 */
[----:B------:R-:W-:Y:S01]  /*4a20*/  @!P0 IADD3 R13, PT, PT, R13, -R0, RZ ;  /* 0x800000000d0d8210 */ /* 0x000fe20007ffe0ff */
[----:B------:R-:W-:Y:S01]  /*4a30*/  @!P0 IMAD R0, R9, R12, R0 ;  /* 0x0000000c09008224 */ /* 0x000fe200078e0200 */
[----:B------:R-:W-:Y:S01]  /*4a40*/  IADD3 R9, PT, PT, -R8, RZ, RZ ;  /* 0x000000ff08097210 */ /* 0x000fe20007ffe1ff */
[--C-:B------:R-:W-:Y:S02]  /*4a50*/  IMAD.MOV R12, RZ, RZ, -R2.reuse ;  /* 0x000000ffff0c7224 */ /* 0x100fe400078e0a02 */
[----:B------:R-:W-:Y:S02]  /*4a60*/  @!P0 IMAD R8, R13, R60, R2 ;  /* 0x0000003c0d088224 */ /* 0x000fe400078e0202 */
[----:B------:R-:W-:Y:S02]  /*4a70*/  @!P0 IMAD.MOV.U32 R2, RZ, RZ, R0 ;  /* 0x000000ffff028224 */ /* 0x000fe400078e0000 */
[----:B------:R-:W-:Y:S02]  /*4a80*/  IMAD R11, R3, R12, R11 ;  /* 0x0000000c030b7224 */ /* 0x000fe400078e020b */
[----:B------:R-:W-:Y:S02]  /*4a90*/  IMAD R10, R6, R9, R10 ;  /* 0x00000009060a7224 */ /* 0x000fe400078e020a */
[----:B------:R-:W-:Y:S02]  /*4aa0*/  IMAD R11, R2, R3, R11 ;  /* 0x00000003020b7224 */ /* 0x000fe400078e020b */
[----:B------:R-:W-:Y:S02]  /*4ab0*/  IMAD R10, R8, R6, R10 ;  /* 0x00000006080a7224 */ /* 0x000fe400078e020a */
.L_x_88:
[----:B------:R-:W-:Y:S05]  /*4ac0*/  BRA.U UP1, `(.L_x_89) ;  /* 0x0000000101107547 */ /* 0x000fea000b800000 */
[----:B------:R-:W-:Y:S04]  /*4ad0*/  MOV R2, UR7 ;  /* 0x0000000700027c02 */ /* 0x000fe80008000f00 */
[----:B------:R-:W-:Y:S04]  /*4ae0*/  SHF.L.U32 R2, R2, 0x1f, RZ ;  /* 0x0000001f02027819 */ /* 0x000fe800000006ff */
[----:B------:R-:W2:Y:S02]  /*4af0*/  SYNCS.PHASECHK.TRANS64.TRYWAIT P0, [UR4+0x188], R2 ;  /* 0x00018802ff0075a7 */ /* 0x000ea40008001104 */
[----:B--2---:R-:W-:Y:S05]  /*4b00*/  @!P0 BRA `(.L_x_90) ;  /* 0x0000003c00508947 */ /* 0x004fea0003800000 */
.L_x_89:
[----:B------:R-:W-:Y:S05]  /*4b10*/  BRA.U !UP6, `(.L_x_91) ;  /* 0x000000010e347547 */ /* 0x000fea000b800000 */
[----:B------:R-:W-:Y:S01]  /*4b20*/  UPLOP3.LUT UP0, UPT, UPT, UPT, UP5, 0x80, 0x8 ;  /* 0x000000000008789c */ /* 0x000fe20003f0f050 */
[----:B--2---:R-:W-:Y:S02]  /*4b30*/  HFMA2 R0, -RZ, RZ, 0, 5.9604644775390625e-08 ;  /* 0x00000001ff007431 */ /* 0x004fe400000001ff */
[----:B------:R-:W-:Y:S03]  /*4b40*/  IMAD.MOV.U32 R110, RZ, RZ, 0x1 ;  /* 0x00000001ff6e7424 */ /* 0x000fe600078e00ff */
[----:B------:R-:W-:Y:S05]  /*4b50*/  PLOP3.LUT P0, PT, PT, PT, UP0, 0x80, 0x8 ;  /* 0x000000000008781c */ /* 0x000fea0003f0f008 */
[----:B------:R-:W2:Y:S01]  /*4b60*/  @UP0 LDCU.64 UR8, c[0x0][0x888] ;  /* 0x00011100ff0807ac */ /* 0x000ea20008000a00 */
[----:B------:R-:W-:Y:S07]  /*4b70*/  @UP0 UIMAD UR5, UR36, UR14, URZ ;  /* 0x0000000e240502a4 */ /* 0x000fee000f8e02ff */
[----:B------:R-:W-:Y:S01]  /*4b80*/  @!P0 PRMT R110, R0, 0x7610, R110 ;  /* 0x00007610006e8816 */ /* 0x000fe2000000006e */
[----:B--2---:R-:W-:Y:S03]  /*4b90*/  @UP0 UIMAD.WIDE UR8, UR5, 0x4, UR8 ;  /* 0x00000004050808a5 */ /* 0x004fe6000f8e0208 */
[----:B------:R-:W2:Y:S03]  /*4ba0*/  @!UP0 LDCU UR5, c[0x0][0x880] ;  /* 0x00011000ff0587ac */ /* 0x000ea60008000800 */
[----:B------:R-:W-:Y:S01]  /*4bb0*/  IMAD.U32 R8, RZ, RZ, UR8 ;  /* 0x00000008ff087e24 */ /* 0x000fe2000f8e00ff */
[----:B------:R-:W-:Y:S05]  /*4bc0*/  MOV R9, UR9 ;  /* 0x0000000900097c02 */ /* 0x000fea0008000f00 */
[----:B-----5:R3:W5:Y:S02]  /*4bd0*/  @P0 LDG.E R67, desc[UR46][R8.64] ;  /* 0x0000002e08430981 */ /* 0x020764000c1e1900 */
[----:B--23--:R-:W-:Y:S07]  /*4be0*/  @!P0 IMAD.U32 R67, RZ, RZ, UR5 ;  /* 0x00000005ff438e24 */ /* 0x00cfee000f8e00ff */
.L_x_91:
[----:B-----5:R-:W-:Y:S01]  /*4bf0*/  @!P3 FSETP.EQ.AND P2, PT, R67, RZ, PT ;  /* 0x000000ff4300b20b */ /* 0x020fe20003f42000 */
[----:B------:R-:W-:Y:S01]  /*4c00*/  @!UPT UIADD3 URZ, UPT, UPT, URZ, URZ, URZ ;  /* 0x000000fffffff290 */ /* 0x000fe2000fffe0ff */
[----:B------:R-:W-:Y:S11]  /*4c10*/  @!P3 BRA `(.L_x_92) ;  /* 0x000000000014b947 */ /* 0x000ff60003800000 */
[----:B------:R-:W-:Y:S02]  /*4c20*/  LOP3.LUT P0, RZ, R110, 0xff, RZ, 0xc0, !PT ;  /* 0x000000ff6eff7812 */ /* 0x000fe4000780c0ff */
[----:B------:R-:W-:Y:S04]  /*4c30*/  PLOP3.LUT P2, PT, PT, PT, UP0, 0x80, 0x8 ;  /* 0x000000000008781c */ /* 0x000fe80003f4f008 */
[----:B------:R-:W-:Y:S07]  /*4c40*/  PLOP3.LUT P2, PT, P2, PT, PT, 0x8, 0x80 ;  /* 0x000000000080781c */ /* 0x000fee000174e170 */
[----:B------:R-:W-:Y:S11]  /*4c50*/  @P0 FSETP.EQ.AND P2, PT, R67, RZ, PT ;  /* 0x000000ff4300020b */ /* 0x000ff60003f42000 */
[----:B------:R-:W-:Y:S02]  /*4c60*/  @!UPT UIADD3 URZ, UPT, UPT, URZ, URZ, URZ ;  /* 0x000000fffffff290 */ /* 0x000fe4000fffe0ff */
.L_x_92:
[----:B------:R-:W3:Y:S01]  /*4c70*/  LDC.64 R8, c[0x0][0xb10] ;  /* 0x0002c400ff087b82 */ /* 0x000ee20000000a00 */
[----:B------:R-:W-:Y:S01]  /*4c80*/  ULEA UR13, UR6, UR4, 0x3 ;  /* 0x00000004060d7291 */ /* 0x000fe2000f8e18ff */
[----:B------:R-:W-:Y:S01]  /*4c90*/  SHF.L.U32 R30, R27, 0x1f, RZ ;  /* 0x0000001f1b1e7819 */ /* 0x000fe200000006ff */
[----:B------:R-:W-:Y:S01]  /*4ca0*/  VIADD R26, R26, 0x1 ;  /* 0x000000011a1a7836 */ /* 0x000fe20000000000 */
[----:B------:R-:W-:Y:S04]  /*4cb0*/  @P4 SHF.R.U32.HI R24, RZ, 0x10, R17 ;  /* 0x00000010ff184819 */ /* 0x000fe80000011611 */
[----:B------:R-:W5:Y:S02]  /*4cc0*/  LDC.64 R12, c[0x0][0xb18] ;  /* 0x0002c600ff0c7b82 */ /* 0x000f640000000a00 */
[----:B------:R-:W1:Y:S01]  /*4cd0*/  SYNCS.PHASECHK.TRANS64.TRYWAIT P5, [UR13+0x170], R30 ;  /* 0x0001701eff0075a7 */ /* 0x000e6200080a110d */
[C---:B---3--:R-:W-:Y:S05]  /*4ce0*/  @!P1 IMAD.HI.U32 R8, R11.reuse, R8, RZ ;  /* 0x000000080b089227 */ /* 0x048fea00078e00ff */
[----:B--2---:R-:W2:Y:S01]  /*4cf0*/  @!P1 LDC R0, c[0x0][0xb20] ;  /* 0x0002c800ff009b82 */ /* 0x004ea20000000800 */
[----:B------:R-:W-:Y:S01]  /*4d00*/  @!P1 SHF.R.U32.HI R8, RZ, R9, R8 ;  /* 0x00000009ff089219 */ /* 0x000fe20000011608 */
[----:B-----5:R-:W-:Y:S01]  /*4d10*/  @!P1 IMAD.HI.U32 R13, R10, R13, RZ ;  /* 0x0000000d0a0d9227 */ /* 0x020fe200078e00ff */
[----:B------:R-:W-:Y:S05]  /*4d20*/  @!P1 ISETP.NE.AND P0, PT, R12, 0x1, PT ;  /* 0x000000010c00980c */ /* 0x000fea0003f05270 */
[----:B------:R-:W3:Y:S01]  /*4d30*/  @!P1 LDC R2, c[0x0][0xb0c] ;  /* 0x0002c300ff029b82 */ /* 0x000ee20000000800 */
[----:B--2---:R-:W-:Y:S02]  /*4d40*/  @!P1 SHF.R.U32.HI R0, RZ, R0, R13 ;  /* 0x00000000ff009219 */ /* 0x004fe4000001160d */
[----:B---3--:R-:W-:Y:S02]  /*4d50*/  @!P1 ISETP.NE.AND P3, PT, R2, 0x1, PT ;  /* 0x000000010200980c */ /* 0x008fe40003f65270 */
[----:B------:R-:W-:Y:S02]  /*4d60*/  @!P1 SEL R9, R10, R0, !P0 ;  /* 0x000000000a099207 */ /* 0x000fe40004000000 */
[----:B------:R-:W-:Y:S02]  /*4d70*/  ELECT P0, URZ, PT ;  /* 0x0000000000ff782f */ /* 0x000fe40003800000 */
[----:B------:R-:W-:Y:S05]  /*4d80*/  @!P1 SEL R8, R11, R8, !P3 ;  /* 0x000000080b089207 */ /* 0x000fea0005800000 */
[----:B------:R-:W-:Y:S02]  /*4d90*/  @!P1 IMAD.IADD R0, R9, 0x1, -R8 ;  /* 0x0000000109009824 */ /* 0x000fe400078e0a08 */
[----:B------:R-:W-:Y:S02]  /*4da0*/  @!P1 IMAD.IADD R8, R8, 0x1, -R9 ;  /* 0x0000000108089824 */ /* 0x000fe400078e0a09 */
[----:B------:R-:W-:Y:S02]  /*4db0*/  @!P1 IMAD R11, R0, R2, R11 ;  /* 0x00000002000b9224 */ /* 0x000fe400078e020b */
[----:B------:R-:W-:Y:S01]  /*4dc0*/  @!P1 IMAD R10, R8, R12, R10 ;  /* 0x0000000c080a9224 */ /* 0x000fe200078e020a */
[----:B-1----:R-:W-:Y:S06]  /*4dd0*/  @!P5 BRA `(.L_x_93) ;  /* 0x0000003800b4d947 */ /* 0x002fec0003800000 */
.L_x_191:
[----:B------:R-:W-:Y:S01]  /*4de0*/  UIADD3 UR41, UPT, UPT, UR13, 0x160, URZ ;  /* 0x000001600d297890 */ /* 0x000fe2000fffe0ff */
[----:B------:R-:W-:Y:S01]  /*4df0*/  PLOP3.LUT P0, PT, P2, P0, PT, 0xf2, 0x2f ;  /* 0x00000000002f781c */ /* 0x000fe20001701e72 */
[----:B------:R-:W-:Y:S01]  /*4e00*/  UMOV UR22, 0x0 ;  /* 0x0000000000167882 */ /* 0x000fe20000000000 */
[----:B------:R-:W-:Y:S01]  /*4e10*/  UMOV UR23, 0x10000000 ;  /* 0x1000000000177882 */ /* 0x000fe20000000000 */
[----:B------:R-:W-:Y:S01]  /*4e20*/  UPRMT UR21, UR37, 0x654, UR41 ;  /* 0x0000065425157896 */ /* 0x000fe20008000029 */
[----:B------:R-:W-:Y:S02]  /*4e30*/  UMOV UR44, UR36 ;  /* 0x00000024002c7c82 */ /* 0x000fe40008000000 */
[----:B------:R-:W-:Y:S01]  /*4e40*/  UMOV UR33, UR41 ;  /* 0x0000002900217c82 */ /* 0x000fe20008000000 */
[----:B------:R-:W-:Y:S01]  /*4e50*/  UMOV UR28, UR36 ;  /* 0x00000024001c7c82 */ /* 0x000fe20008000000 */
[----:B------:R-:W-:Y:S01]  /*4e60*/  UMOV UR25, UR41 ;  /* 0x0000002900197c82 */ /* 0x000fe20008000000 */
[----:B------:R-:W-:Y:S01]  /*4e70*/  UMOV UR20, UR36 ;  /* 0x0000002400147c82 */ /* 0x000fe20008000000 */
[----:B------:R-:W-:Y:S01]  /*4e80*/  UMOV UR17, UR41 ;  /* 0x0000002900117c82 */ /* 0x000fe20008000000 */
[----:B------:R-:W-:Y:S02]  /*4e90*/  UMOV UR12, UR36 ;  /* 0x00000024000c7c82 */ /* 0x000fe40008000000 */
[----:B------:R-:W-:Y:S01]  /*4ea0*/  @!P0 IADD3 R2, P2, PT, R28, 0x580, RZ ;  /* 0x000005801c028810 */ /* 0x000fe20007f5e0ff */
[----:B------:R-:W-:Y:S01]  /*4eb0*/  @!P0 IMAD R108, R108, 0x50, RZ ;  /* 0x000000506c6c8824 */ /* 0x000fe200078e02ff */
[----:B------:R-:W-:Y:S01]  /*4ec0*/  VOTEU.ALL UP1, P0 ;  /* 0x0000000000ff7886 */ /* 0x000fe20000020000 */
[----:B------:R-:W-:Y:S01]  /*4ed0*/  VOTEU.ALL UP3, P0 ;  /* 0x0000000000ff7886 */ /* 0x000fe20000060000 */
[----:B------:R-:W-:Y:S01]  /*4ee0*/  @!P0 R2UR UR9, R2 ;  /* 0x00000000020982ca */ /* 0x000fe200000e0000 */
[----:B-1----:R-:W-:Y:S01]  /*4ef0*/  @!P0 IMAD.X R0, RZ, RZ, R29, P2 ;  /* 0x000000ffff008224 */ /* 0x002fe200010e061d */
[----:B------:R-:W-:Y:S01]  /*4f00*/  VOTEU.ALL UP4, P0 ;  /* 0x0000000000ff7886 */ /* 0x000fe20000080000 */
[----:B------:R-:W-:Y:S01]  /*4f10*/  @!P0 IMAD.SHL.U32 R109, R109, 0x40, RZ ;  /* 0x000000406d6d8824 */ /* 0x000fe200078e00ff */
[----:B------:R-:W-:Y:S01]  /*4f20*/  @!P0 R2UR UR42, R108 ;  /* 0x000000006c2a82ca */ /* 0x000fe200000e0000 */
[----:B------:R-:W-:Y:S01]  /*4f30*/  VOTEU.ALL UP2, P0 ;  /* 0x0000000000ff7886 */ /* 0x000fe20000040000 */
[----:B------:R-:W-:Y:S01]  /*4f40*/  @!P0 R2UR UR8, R0 ;  /* 0x00000000000882ca */ /* 0x000fe200000e0000 */
[----:B------:R-:W-:Y:S01]  /*4f50*/  @!UP4 UIMAD UR5, UR6, 0x2800, UR4 ;  /* 0x000028000605c8a4 */ /* 0x000fe2000f8e0204 */
[----:B------:R-:W-:Y:S01]  /*4f60*/  @!P0 R2UR UR43, R109 ;  /* 0x000000006d2b82ca */ /* 0x000fe200000e0000 */
[----:B------:R-:W-:Y:S02]  /*4f70*/  IMAD.IADD R108, R10, 0x1, R106 ;  /* 0x000000010a6c7824 */ /* 0x000fe400078e026a */
[----:B------:R-:W-:Y:S01]  /*4f80*/  @!UP4 UIADD3 UR40, UPT, UPT, UR5, 0x300, URZ ;  /* 0x000003000528c890 */ /* 0x000fe2000fffe0ff */
[----:B------:R-:W-:Y:S01]  /*4f90*/  IMAD.IADD R109, R11, 0x1, R107 ;  /* 0x000000010b6d7824 */ /* 0x000fe200078e026b */
[----:B------:R-:W-:Y:S01]  /*4fa0*/  @!UP4 UIADD3 UR32, UPT, UPT, UR5, 0xb00, URZ ;  /* 0x00000b000520c890 */ /* 0x000fe2000fffe0ff */
[----:B------:R-:W-:Y:S01]  /*4fb0*/  IMAD.U32 R8, RZ, RZ, UR9 ;  /* 0x00000009ff087e24 */ /* 0x000fe2000f8e00ff */
[----:B------:R-:W-:Y:S02]  /*4fc0*/  @!UP4 UIADD3 UR24, UPT, UPT, UR5, 0x1300, URZ ;  /* 0x000013000518c890 */ /* 0x000fe4000fffe0ff */
[----:B------:R-:W-:Y:S02]  /*4fd0*/  @!UP4 UIADD3 UR34, UPT, UPT, UR42, 0x10, URZ ;  /* 0x000000102a22c890 */ /* 0x000fe4000fffe0ff */
[----:B------:R-:W-:Y:S01]  /*4fe0*/  IMAD.U32 R9, RZ, RZ, UR8 ;  /* 0x00000008ff097e24 */ /* 0x000fe2000f8e00ff */
[----:B------:R-:W-:Y:S01]  /*4ff0*/  @!P0 R2UR UR30, R8 ;  /* 0x00000000081e82ca */ /* 0x000fe200000e0000 */
[----:B------:R-:W-:Y:S01]  /*5000*/  UMOV UR35, UR43 ;  /* 0x0000002b00237c82 */ /* 0x000fe20008000000 */
[----:B------:R-:W-:Y:S02]  /*5010*/  @!UP4 UIADD3 UR26, UPT, UPT, UR42, 0x20, URZ ;  /* 0x000000202a1ac890 */ /* 0x000fe4000fffe0ff */
[----:B------:R-:W-:Y:S01]  /*5020*/  @!P0 R2UR UR31, R9 ;  /* 0x00000000091f82ca */ /* 0x000fe200000e0000 */
[----:B------:R-:W-:Y:S01]  /*5030*/  UMOV UR27, UR43 ;  /* 0x0000002b001b7c82 */ /* 0x000fe20008000000 */
[----:B------:R-:W-:Y:S02]  /*5040*/  @!UP4 UIADD3 UR18, UPT, UPT, UR42, 0x30, URZ ;  /* 0x000000302a12c890 */ /* 0x000fe4000fffe0ff */
[----:B------:R-:W-:Y:S01]  /*5050*/  @!UP4 UIADD3 UR16, UPT, UPT, UR5, 0x1b00, URZ ;  /* 0x00001b000510c890 */ /* 0x000fe2000fffe0ff */
[----:B------:R-:W-:Y:S01]  /*5060*/  UMOV UR19, UR43 ;  /* 0x0000002b00137c82 */ /* 0x000fe20008000000 */
[----:B------:R-:W-:Y:S02]  /*5070*/  @!UP4 UIADD3 UR10, UPT, UPT, UR42, 0x40, URZ ;  /* 0x000000402a0ac890 */ /* 0x000fe4000fffe0ff */
[----:B------:R-:W-:Y:S01]  /*5080*/  @!UP4 UIADD3 UR8, UPT, UPT, UR5, 0x2300, URZ ;  /* 0x000023000508c890 */ /* 0x000fe2000fffe0ff */
[----:B------:R-:W-:Y:S01]  /*5090*/  UMOV UR9, UR41 ;  /* 0x0000002900097c82 */ /* 0x000fe20008000000 */
[----:B------:R-:W-:Y:S03]  /*50a0*/  UMOV UR11, UR43 ;  /* 0x0000002b000b7c82 */ /* 0x000fe60008000000 */
[----:B------:R-:W-:Y:S01]  /*50b0*/  @!UP1 UTMALDG.3D [UR40], [UR30], desc[UR22] ;  /* 0x000016281e0095b4 */ /* 0x000fe20008011000 */
[----:B------:R-:W-:Y:S01]  /*50c0*/  VOTEU.ALL UP1, P0 ;  /* 0x0000000000ff7886 */ /* 0x000fe20000020000 */
[----:B------:R1:W-:Y:S01]  /*50d0*/  @!UP3 UTMALDG.3D [UR32], [UR30], desc[UR22] ;  /* 0x000016201e00b5b4 */ /* 0x0003e20008011000 */
[----:B------:R2:W-:Y:S01]  /*50e0*/  @!UP2 UTMALDG.3D [UR24], [UR30], desc[UR22] ;  /* 0x000016181e00a5b4 */ /* 0x0005e20008011000 */
[----:B------:R-:W-:Y:S02]  /*50f0*/  VOTEU.ALL UP2, P0 ;  /* 0x0000000000ff7886 */ /* 0x000fe40000040000 */
[----:B------:R2:W-:Y:S03]  /*5100*/  @!UP1 UTMALDG.3D [UR16], [UR30], desc[UR22] ;  /* 0x000016101e0095b4 */ /* 0x0005e60008011000 */
[----:B------:R2:W-:Y:S01]  /*5110*/  @!UP2 UTMALDG.3D [UR8], [UR30], desc[UR22] ;  /* 0x000016081e00a5b4 */ /* 0x0005e20008011000 */
[----:B------:R2:W-:Y:S01]  /*5120*/  @!P0 SYNCS.ARRIVE.TRANS64.RED.A0TR RZ, [UR13+0x160], R23 ;  /* 0x00016017ffff89a7 */ /* 0x0005e2000830040d */
[C---:B------:R-:W-:Y:S04]  /*5130*/  ISETP.NE.AND P0, PT, R26.reuse, 0x2, PT ;  /* 0x000000021a00780c */ /* 0x040fe80003f05270 */
[----:B------:R-:W-:Y:S02]  /*5140*/  SEL R0, RZ, 0x1, P0 ;  /* 0x00000001ff007807 */ /* 0x000fe40000000000 */
[----:B------:R-:W-:Y:S02]  /*5150*/  SEL R26, R26, RZ, P0 ;  /* 0x000000ff1a1a7207 */ /* 0x000fe40000000000 */
[----:B------:R-:W-:Y:S02]  /*5160*/  LOP3.LUT R25, R25, R0, RZ, 0x3c, !PT ;  /* 0x0000000019197212 */ /* 0x000fe400078e3cff */
[----:B-1----:R-:W-:Y:S01]  /*5170*/  @P4 R2UR UR36, R24 ;  /* 0x00000000182442ca */ /* 0x002fe200000e0000 */
[----:B------:R-:W-:Y:S01]  /*5180*/  SYNCS.ARRIVE.TRANS64.RED.A1T0 RZ, [UR21], RZ ;  /* 0x000000ffffff79a7 */ /* 0x000fe20008100415 */
[----:B------:R-:W-:Y:S04]  /*5190*/  UIADD3 UR21, UPT, UPT, UR6, 0x1, URZ ;  /* 0x0000000106157890 */ /* 0x000fe8000fffe0ff */
[----:B------:R-:W-:Y:S04]  /*51a0*/  UISETP.NE.AND UP1, UPT, UR21, 0x2, UPT ;  /* 0x000000021500788c */ /* 0x000fe8000bf25270 */
[----:B------:R-:W-:Y:S02]  /*51b0*/  USEL UR13, URZ, 0x1, UP1 ;  /* 0x00000001ff0d7887 */ /* 0x000fe40008800000 */
[----:B------:R-:W-:Y:S02]  /*51c0*/  USEL UR6, UR21, URZ, UP1 ;  /* 0x000000ff15067287 */ /* 0x000fe40008800000 */
[----:B------:R-:W-:Y:S02]  /*51d0*/  UPLOP3.LUT UP1, UPT, UPT, UPT, UPT, 0x80, 0x8 ;  /* 0x000000000008789c */ /* 0x000fe40003f2f070 */
[----:B------:R-:W-:Y:S01]  /*51e0*/  LOP3.LUT R27, R27, UR13, RZ, 0x3c, !PT ;  /* 0x0000000d1b1b7c12 */ /* 0x000fe2000f8e3cff */
[----:B--2---:R-:W-:Y:S08]  /*51f0*/  @P4 BRA `(.L_x_94) ;  /* 0xfffffff400304947 */ /* 0x004ff0000383ffff */
[----:B------:R-:W-:Y:S01]  /*5200*/  UIADD3 UR5, UPT, UPT, UR4, 0x170, URZ ;  /* 0x0000017004057890 */ /* 0x000fe2000fffe0ff */
[----:B------:R-:W-:-:S03]  /*5210*/  SHF.L.U32 R2, R27, 0x1f, RZ ;  /* 0x0000001f1b027819 */ /* 0x000fc600000006ff */
[----:B------:R-:W-:-:S09]  /*5220*/  ULEA UR4, UR6, UR5, 0x3 ;  /* 0x0000000506047291 */ /* 0x000fd2000f8e18ff */
[----:B------:R-:W1:Y:S02]  /*5230*/  SYNCS.PHASECHK.TRANS64.TRYWAIT P0, [UR4], R2 ;  /* 0x00000002ff0075a7 */ /* 0x000e640008001104 */
[----:B-1----:R-:W-:Y:S05]  /*5240*/  @!P0 BRA `(.L_x_95) ;  /* 0x0000003400b08947 */ /* 0x002fea0003800000 */
.L_x_193:
[----:B------:R-:W-:-:S04]  /*5250*/  UIADD3 UR6, UPT, UPT, UR6, 0x1, URZ ;  /* 0x0000000106067890 */ /* 0x000fc8000fffe0ff */
[----:B------:R-:W-:-:S04]  /*5260*/  UISETP.NE.AND UP0, UPT, UR6, 0x2, UPT ;  /* 0x000000020600788c */ /* 0x000fc8000bf05270 */
[----:B------:R-:W-:Y:S02]  /*5270*/  USEL UR4, URZ, 0x1, UP0 ;  /* 0x00000001ff047887 */ /* 0x000fe40008000000 */
[----:B------:R-:W-:-:S04]  /*5280*/  USEL UR6, UR6, URZ, UP0 ;  /* 0x000000ff06067287 */ /* 0x000fc80008000000 */
[----:B------:R-:W-:Y:S01]  /*5290*/  ULEA UR6, UR6, UR5, 0x3 ;  /* 0x0000000506067291 */ /* 0x000fe2000f8e18ff */
[----:B-1----:R-:W-:-:S04]  /*52a0*/  LOP3.LUT R2, R27, UR4, RZ, 0x3c, !PT ;  /* 0x000000041b027c12 */ /* 0x002fc8000f8e3cff */
[----:B------:R-:W-:Y:S01]  /*52b0*/  SHF.L.U32 R2, R2, 0x1f, RZ ;  /* 0x0000001f02027819 */ /* 0x000fe200000006ff */
[----:B------:R-:W-:-:S07]  /*52c0*/  IMAD.U32 R0, RZ, RZ, UR6 ;  /* 0x00000006ff007e24 */ /* 0x000fce000f8e00ff */
.L_x_96:
[----:B-1----:R1:W2:Y:S02]  /*52d0*/  SYNCS.PHASECHK.TRANS64.TRYWAIT P0, [R0+URZ], R2 ;  /* 0x00000002000075a7 */ /* 0x0022a400080011ff */
[----:B--2---:R-:W-:Y:S05]  /*52e0*/  @!P0 NANOSLEEP.SYNCS 0x989680 ;  /* 0x009896800000895d */ /* 0x004fea0003900000 */
[----:B------:R-:W2:Y:S02]  /*52f0*/  @!P0 SYNCS.PHASECHK.TRANS64 P0, [R0+URZ], R2 ;  /* 0x00000002000085a7 */ /* 0x000ea400080010ff */
[----:B--2---:R-:W-:Y:S05]  /*5300*/  @P0 EXIT ;  /* 0x000000000000094d */ /* 0x004fea0003800000 */
[----:B------:R-:W-:Y:S05]  /*5310*/  BRA `(.L_x_96) ;  /* 0xfffffffc00ec7947 */ /* 0x000fea000383ffff */
.L_x_86:
[----:B------:R-:W-:-:S06]  /*5320*/  UISETP.GE.AND UP1, UPT, UR8, 0x4, UPT ;  /* 0x000000040800788c */ /* 0x000fcc000bf26270 */
[----:B------:R-:W-:-:S13]  /*5330*/  PLOP3.LUT P0, PT, PT, PT, UP1, 0x80, 0x8 ;  /* 0x000000000008781c */ /* 0x000fda0003f0f018 */
[----:B------:R-:W-:Y:S05]  /*5340*/  @!P0 EXIT ;  /* 0x000000000000894d */ /* 0x000fea0003800000 */
[----:B------:R-:W-:Y:S01]  /*5350*/  BAR.SYNC.DEFER_BLOCKING 0x6, 0xa0 ;  /* 0x0182800000007b1d */ /* 0x000fe20000010000 */
[C---:B------:R-:W-:Y:S01]  /*5360*/  IMAD.SHL.U32 R3, R121.reuse, 0x10, RZ ;  /* 0x0000001079037824 */ /* 0x040fe200078e00ff */
[----:B------:R-:W-:Y:S01]  /*5370*/  SHF.R.U32.HI R4, RZ, 0x1, R121 ;  /* 0x00000001ff047819 */ /* 0x000fe20000011679 */
[C---:B------:R-:W-:Y:S01]  /*5380*/  IMAD.SHL.U32 R2, R121.reuse, 0x8, RZ ;  /* 0x0000000879027824 */ /* 0x040fe200078e00ff */
[----:B------:R-:W-:Y:S01]  /*5390*/  CS2R R118, SRZ ;  /* 0x0000000000767805 */ /* 0x000fe2000001ff00 */
[----:B------:R-:W-:Y:S01]  /*53a0*/  IMAD.U32 R16, R121, 0x10000, RZ ;  /* 0x0001000079107824 */ /* 0x000fe200078e00ff */
[----:B------:R-:W-:Y:S02]  /*53b0*/  UMOV UR40, 0x400 ;  /* 0x0000040000287882 */ /* 0x000fe40000000000 */
[----:B------:R-:W1:Y:S01]  /*53c0*/  LDC R113, c[0x0][0x370] ;  /* 0x0000dc00ff717b82 */ /* 0x000e620000000800 */
[----:B------:R-:W-:Y:S01]  /*53d0*/  ULEA UR40, UR37, UR40, 0x18 ;  /* 0x0000002825287291 */ /* 0x000fe2000f8ec0ff */
[----:B------:R-:W-:Y:S01]  /*53e0*/  LOP3.LUT R5, R3, 0x40, RZ, 0xc0, !PT ;  /* 0x0000004003057812 */ /* 0x000fe200078ec0ff */
[----:B------:R-:W-:Y:S01]  /*53f0*/  IMAD.SHL.U32 R114, R121, 0x2, RZ ;  /* 0x0000000279727824 */ /* 0x000fe200078e00ff */
[----:B------:R-:W-:Y:S01]  /*5400*/  LOP3.LUT R2, R2, 0x300, RZ, 0xc0, !PT ;  /* 0x0000030002027812 */ /* 0x000fe200078ec0ff */
[----:B------:R-:W-:Y:S01]  /*5410*/  IMAD.MOV.U32 R120, RZ, RZ, 0x1 ;  /* 0x00000001ff787424 */ /* 0x000fe200078e00ff */
[----:B------:R-:W-:Y:S01]  /*5420*/  LOP3.LUT R4, R5, 0x8, R4, 0xf8, !PT ;  /* 0x0000000805047812 */ /* 0x000fe200078ef804 */
[----:B------:R-:W-:Y:S01]  /*5430*/  IMAD.MOV.U32 R65, RZ, RZ, RZ ;  /* 0x000000ffff417224 */ /* 0x000fe200078e00ff */
[----:B------:R-:W2:Y:S01]  /*5440*/  LDC R62, c[0x0][0xb0c] ;  /* 0x0002c300ff3e7b82 */ /* 0x000ea20000000800 */
[--C-:B------:R-:W-:Y:S01]  /*5450*/  LOP3.LUT R2, R2, 0x30, R3.reuse, 0xf8, !PT ;  /* 0x0000003002027812 */ /* 0x100fe200078ef803 */
[----:B------:R-:W-:Y:S01]  /*5460*/  IMAD.MOV.U32 R123, RZ, RZ, RZ ;  /* 0x000000ffff7b7224 */ /* 0x000fe200078e00ff */
[----:B------:R-:W-:Y:S01]  /*5470*/  LOP3.LUT R16, R16, 0x600000, RZ, 0xc0, !PT ;  /* 0x0060000010107812 */ /* 0x000fe200078ec0ff */
[----:B------:R-:W-:Y:S01]  /*5480*/  IMAD.MOV.U32 R117, RZ, RZ, RZ ;  /* 0x000000ffff757224 */ /* 0x000fe200078e00ff */
[----:B------:R-:W-:Y:S01]  /*5490*/  LOP3.LUT R114, R4, 0x8, R114, 0x78, !PT ;  /* 0x0000000804727812 */ /* 0x000fe200078e7872 */
[----:B------:R-:W4:Y:S01]  /*54a0*/  LDCU.64 UR48, c[0x0][0x348] ;  /* 0x00006900ff3077ac */ /* 0x000f220008000a00 */
[----:B------:R-:W-:Y:S01]  /*54b0*/  LOP3.LUT R2, R2, 0x80, R3, 0xf8, !PT ;  /* 0x0000008002027812 */ /* 0x000fe200078ef803 */
[----:B------:R-:W1:Y:S01]  /*54c0*/  LDC R111, c[0x0][0xb20] ;  /* 0x0002c800ff6f7b82 */ /* 0x000e620000000800 */
[----:B------:R-:W3:Y:S01]  /*54d0*/  LDS R0, [UR40+0x240] ;  /* 0x00024028ff007984 */ /* 0x000ee20008000800 */
[----:B------:R-:W-:Y:S01]  /*54e0*/  LOP3.LUT R121, R121, 0x60, RZ, 0xc0, !PT ;  /* 0x0000006079797812 */ /* 0x000fe200078ec0ff */
[----:B------:R-:W1:Y:S01]  /*54f0*/  LDCU.64 UR38, c[0x0][0x888] ;  /* 0x00011100ff2677ac */ /* 0x000e620008000a00 */
[----:B------:R-:W-:Y:S01]  /*5500*/  LOP3.LUT R114, R2, R114, RZ, 0xfc, !PT ;  /* 0x0000007202727212 */ /* 0x000fe200078efcff */
[----:B------:R-:W-:-:S03]  /*5510*/  UIADD3 UR43, UPT, UPT, UR40, 0x300, URZ ;  /* 0x00000300282b7890 */ /* 0x000fc6000fffe0ff */
[----:B------:R-:W1:Y:S01]  /*5520*/  LDC R61, c[0x0][0xb30] ;  /* 0x0002cc00ff3d7b82 */ /* 0x000e620000000800 */
[----:B------:R-:W-:Y:S01]  /*5530*/  UMOV UR42, URZ ;  /* 0x000000ff002a7c82 */ /* 0x000fe20008000000 */
[----:B------:R-:W-:-:S06]  /*5540*/  UMOV UR41, URZ ;  /* 0x000000ff00297c82 */ /* 0x000fcc0008000000 */
[----:B------:R-:W1:Y:S08]  /*5550*/  LDC.64 R104, c[0x0][0xb10] ;  /* 0x0002c400ff687b82 */ /* 0x000e700000000a00 */
[----:B------:R-:W1:Y:S08]  /*5560*/  LDC.64 R58, c[0x0][0xb18] ;  /* 0x0002c600ff3a7b82 */ /* 0x000e700000000a00 */
[----:B------:R-:W1:Y:S08]  /*5570*/  LDC.64 R100, c[0x0][0x888] ;  /* 0x00022200ff647b82 */ /* 0x000e700000000a00 */
[----:B------:R-:W1:Y:S01]  /*5580*/  LDC.64 R56, c[0x0][0xb28] ;  /* 0x0002ca00ff387b82 */ /* 0x000e620000000a00 */
[----:B---3--:R-:W-:-:S07]  /*5590*/  IMAD.IADD R16, R0, 0x1, R16 ;  /* 0x0000000100107824 */ /* 0x008fce00078e0210 */
[----:B------:R-:W3:Y:S08]  /*55a0*/  LDC.64 R102, c[0x0][0x890] ;  /* 0x00022400ff667b82 */ /* 0x000ef00000000a00 */
[----:B------:R-:W1:Y:S08]  /*55b0*/  LDC.64 R98, c[0x0][0x8b0] ;  /* 0x00022c00ff627b82 */ /* 0x000e700000000a00 */
[----:B------:R-:W1:Y:S08]  /*55c0*/  LDC.64 R96, c[0x0][0x8a8] ;  /* 0x00022a00ff607b82 */ /* 0x000e700000000a00 */
[----:B--2-4-:R-:W1:Y:S02]  /*55d0*/  LDC R112, c[0x0][0x374] ;  /* 0x0000dd00ff707b82 */ /* 0x014e640000000800 */
.L_x_120:
[C---:B------:R-:W-:Y:S02]  /*55e0*/  LEA R0, R123.reuse, UR40, 0x3 ;  /* 0x000000287b007c11 */ /* 0x040fe4000f8e18ff */
[----:B------:R-:W-:Y:S02]  /*55f0*/  SHF.L.U32 R2, R118, 0x1f, RZ ;  /* 0x0000001f76027819 */ /* 0x000fe400000006ff */
[----:B------:R-:W-:Y:S02]  /*5600*/  LEA R20, R123, UR40, 0x4 ;  /* 0x000000287b147c11 */ /* 0x000fe4000f8e20ff */
[----:B------:R-:W2:Y:S02]  /*5610*/  SYNCS.PHASECHK.TRANS64.TRYWAIT P0, [R0+URZ+0x190], R2 ;  /* 0x00019002000075a7 */ /* 0x000ea400080011ff */
[----:B--2---:R-:W-:Y:S05]  /*5620*/  @!P0 BRA `(.L_x_97) ;  /* 0x0000003000d08947 */ /* 0x004fea0003800000 */
.L_x_194:
[----:B------:R-:W4:Y:S01]  /*5630*/  LDC.64 R10, c[0x0][0xb10] ;  /* 0x0002c400ff0a7b82 */ /* 0x000f220000000a00 */
[----:B------:R-:W3:Y:S01]  /*5640*/  LDS.128 R20, [R20+0x220] ;  /* 0x0002200014147984 */ /* 0x000ee20000000c00 */
[----:B-1----:R-:W-:Y:S01]  /*5650*/  ISETP.NE.AND P1, PT, R61, 0x1, PT ;  /* 0x000000013d00780c */ /* 0x002fe20003f25270 */
[----:B--2---:R-:W-:Y:S01]  /*5660*/  VIADD R0, R0, 0x1a0 ;  /* 0x000001a000007836 */ /* 0x004fe20000000000 */
[----:B------:R-:W-:Y:S04]  /*5670*/  ISETP.GE.AND P0, PT, R60, 0x1, PT ;  /* 0x000000013c00780c */ /* 0x000fe80003f06270 */
[----:B------:R-:W1:Y:S01]  /*5680*/  LDC.64 R8, c[0x0][0xb18] ;  /* 0x0002c600ff087b82 */ /* 0x000e620000000a00 */
[----:B------:R-:W-:Y:S01]  /*5690*/  PRMT R0, RZ, 0x654, R0 ;  /* 0x00000654ff007816 */ /* 0x000fe20000000000 */
[----:B------:R-:W-:Y:S01]  /*56a0*/  @!PT LDS RZ, [RZ] ;  /* 0x00000000fffff984 */ /* 0x000fe20000000800 */
[----:B------:R-:W-:Y:S01]  /*56b0*/  @!PT LDS RZ, [RZ] ;  /* 0x00000000fffff984 */ /* 0x000fe20000000800 */
[----:B------:R-:W-:Y:S01]  /*56c0*/  @!PT LDS RZ, [RZ] ;  /* 0x00000000fffff984 */ /* 0x000fe20000000800 */
[----:B------:R-:W-:Y:S01]  /*56d0*/  @!PT LDS RZ, [RZ] ;  /* 0x00000000fffff984 */ /* 0x000fe20000000800 */
[----:B------:R2:W-:Y:S06]  /*56e0*/  MEMBAR.ALL.CTA ;  /* 0x0000000000007992 */ /* 0x0005ec0000008000 */
[----:B--2---:R-:W2:Y:S01]  /*56f0*/  FENCE.VIEW.ASYNC.S ;  /* 0x00000000000073c6 */ /* 0x004ea20000000000 */
[----:B------:R-:W1:Y:S08]  /*5700*/  @!P1 LDC R12, c[0x0][0xb20] ;  /* 0x0002c800ff0c9b82 */ /* 0x000e700000000800 */
[----:B------:R-:W1:Y:S01]  /*5710*/  @!P1 LDC R7, c[0x0][0xb0c] ;  /* 0x0002c300ff079b82 */ /* 0x000e620000000800 */
[----:B--2---:R2:W-:Y:S01]  /*5720*/  SYNCS.ARRIVE.TRANS64.RED.A1T0 RZ, [R0+URZ], RZ ;  /* 0x000000ff00ff79a7 */ /* 0x0045e200081004ff */
[----:B---3--:R-:W-:Y:S04]  /*5730*/  LOP3.LUT P4, RZ, R22, 0x1, RZ, 0xc0, !PT ;  /* 0x0000000116ff7812 */ /* 0x008fe8000788c0ff */
[----:B------:R-:W-:Y:S09]  /*5740*/  P2R R122, PR, RZ, 0x10 ;  /* 0x00000010ff7a7803 */ /* 0x000ff20000000000 */
[----:B------:R-:W-:Y:S02]  /*5750*/  @P4 MOV R64, R20 ;  /* 0x0000001400404202 */ /* 0x000fe40000000f00 */
[----:B------:R-:W-:Y:S01]  /*5760*/  @P4 LOP3.LUT R63, R21, 0xffff, RZ, 0xc0, !PT ;  /* 0x0000ffff153f4812 */ /* 0x000fe200078ec0ff */
[----:B--2-4-:R-:W-:Y:S06]  /*5770*/  @!P0 BRA `(.L_x_98) ;  /* 0x0000000000a48947 */ /* 0x014fec0003800000 */
[----:B------:R-:W-:Y:S01]  /*5780*/  IMAD.HI.U32 R0, R112, R59, RZ ;  /* 0x0000003b70007227 */ /* 0x000fe200078e00ff */
[----:B------:R-:W-:Y:S02]  /*5790*/  ISETP.NE.AND P0, PT, R58, 0x1, PT ;  /* 0x000000013a00780c */ /* 0x000fe40003f05270 */
[----:B------:R-:W-:Y:S01]  /*57a0*/  ISETP.NE.AND P2, PT, R60, 0x1, PT ;  /* 0x000000013c00780c */ /* 0x000fe20003f45270 */
[----:B------:R-:W-:Y:S01]  /*57b0*/  IMAD.HI.U32 R4, R113, R104, RZ ;  /* 0x0000006871047227 */ /* 0x000fe200078e00ff */
[----:B------:R-:W-:Y:S02]  /*57c0*/  SHF.R.U32.HI R0, RZ, R111, R0 ;  /* 0x0000006fff007219 */ /* 0x000fe40000011600 */
[----:B------:R-:W-:Y:S01]  /*57d0*/  ISETP.NE.AND P3, PT, R62, 0x1, PT ;  /* 0x000000013e00780c */ /* 0x000fe20003f65270 */
[----:B------:R-:W-:Y:S01]  /*57e0*/  IMAD.HI.U32 R6, R63, R59, RZ ;  /* 0x0000003b3f067227 */ /* 0x000fe200078e00ff */
[-C--:B------:R-:W-:Y:S02]  /*57f0*/  SHF.R.U32.HI R4, RZ, R105.reuse, R4 ;  /* 0x00000069ff047219 */ /* 0x080fe40000011604 */
[----:B------:R-:W-:Y:S01]  /*5800*/  SEL R0, R112, R0, !P0 ;  /* 0x0000000070007207 */ /* 0x000fe20004000000 */
[----:B------:R-:W-:Y:S01]  /*5810*/  IMAD.HI.U32 R5, R64, R104, RZ ;  /* 0x0000006840057227 */ /* 0x000fe200078e00ff */
[----:B------:R-:W-:Y:S03]  /*5820*/  SEL R4, R113, R4, !P3 ;  /* 0x0000000471047207 */ /* 0x000fe60005800000 */
[-C--:B------:R-:W-:Y:S01]  /*5830*/  IMAD.HI.U32 R3, R0, R56.reuse, RZ ;  /* 0x0000003800037227 */ /* 0x080fe200078e00ff */
[----:B------:R-:W-:Y:S03]  /*5840*/  SHF.R.U32.HI R5, RZ, R105, R5 ;  /* 0x00000069ff057219 */ /* 0x000fe60000011605 */
[----:B------:R-:W-:Y:S01]  /*5850*/  IMAD.HI.U32 R2, R4, R56, RZ ;  /* 0x0000003804027227 */ /* 0x000fe200078e00ff */
[----:B------:R-:W-:Y:S02]  /*5860*/  @P2 SHF.R.U32.HI R0, RZ, R57, R3 ;  /* 0x00000039ff002219 */ /* 0x000fe40000011603 */
[----:B------:R-:W-:Y:S02]  /*5870*/  SHF.R.U32.HI R3, RZ, R111, R6 ;  /* 0x0000006fff037219 */ /* 0x000fe40000011606 */
[----:B------:R-:W-:Y:S01]  /*5880*/  @P2 SHF.R.U32.HI R4, RZ, R57, R2 ;  /* 0x00000039ff042219 */ /* 0x000fe20000011602 */
[----:B------:R-:W-:Y:S01]  /*5890*/  IMAD R0, R60, R0, RZ ;  /* 0x000000003c007224 */ /* 0x000fe200078e02ff */
[----:B------:R-:W-:Y:S02]  /*58a0*/  SEL R3, R63, R3, !P0 ;  /* 0x000000033f037207 */ /* 0x000fe40004000000 */
[----:B------:R-:W-:Y:S01]  /*58b0*/  SEL R2, R64, R5, !P3 ;  /* 0x0000000540027207 */ /* 0x000fe20005800000 */
[----:B------:R-:W-:Y:S01]  /*58c0*/  IMAD R5, R60, R4, RZ ;  /* 0x000000043c057224 */ /* 0x000fe200078e02ff */
[C---:B------:R-:W-:Y:S01]  /*58d0*/  ISETP.GE.AND P0, PT, R3.reuse, R0, PT ;  /* 0x000000000300720c */ /* 0x040fe20003f06270 */
[C---:B------:R-:W-:Y:S03]  /*58e0*/  IMAD.HI.U32 R0, R3.reuse, R56, RZ ;  /* 0x0000003803007227 */ /* 0x040fe600078e00ff */
[C---:B------:R-:W-:Y:S02]  /*58f0*/  ISETP.GE.OR P0, PT, R2.reuse, R5, P0 ;  /* 0x000000050200720c */ /* 0x040fe40000706670 */
[----:B------:R-:W-:Y:S04]  /*5900*/  SHF.R.U32.HI R0, RZ, R57, R0 ;  /* 0x00000039ff007219 */ /* 0x000fe80000011600 */
[C---:B------:R-:W-:Y:S05]  /*5910*/  SEL R6, R3.reuse, R0, !P2 ;  /* 0x0000000003067207 */ /* 0x040fea0005000000 */
        /* <DEDUP_REMOVED lines=14> */
[----:B------:R-:W-:Y:S07]  /*5a00*/  IMAD R63, R3, R58, R63 ;  /* 0x0000003a033f7224 */ /* 0x000fee00078e023f */
.L_x_98:
[----:B------:R-:W-:Y:S01]  /*5a10*/  @!P1 IMAD.HI.U32 R0, R64, R10, RZ ;  /* 0x0000000a40009227 */ /* 0x000fe200078e00ff */
[----:B-1----:R-:W-:Y:S01]  /*5a20*/  @!P1 ISETP.NE.AND P0, PT, R8, 0x1, PT ;  /* 0x000000010800980c */ /* 0x002fe20003f05270 */
[----:B------:R-:W-:Y:S01]  /*5a30*/  ULOP3.LUT UP0, URZ, UR43, 0x90, URZ, 0xc0, !UPT ;  /* 0x000000902bff7892 */ /* 0x000fe2000f80c0ff */
[----:B------:R-:W-:Y:S01]  /*5a40*/  @!P1 ISETP.NE.AND P2, PT, R7, 0x1, PT ;  /* 0x000000010700980c */ /* 0x000fe20003f45270 */
[----:B------:R-:W-:Y:S01]  /*5a50*/  @!P1 IMAD.HI.U32 R2, R63, R9, RZ ;  /* 0x000000093f029227 */ /* 0x000fe200078e00ff */
[----:B------:R-:W-:Y:S02]  /*5a60*/  @!P1 SHF.R.U32.HI R0, RZ, R11, R0 ;  /* 0x0000000bff009219 */ /* 0x000fe40000011600 */
[----:B------:R-:W-:Y:S01]  /*5a70*/  @P4 SHF.R.U32.HI R116, RZ, 0x10, R21 ;  /* 0x00000010ff744819 */ /* 0x000fe20000011615 */
[----:B------:R-:W-:Y:S01]  /*5a80*/  VIADD R123, R123, 0x1 ;  /* 0x000000017b7b7836 */ /* 0x000fe20000000000 */
[----:B------:R-:W-:Y:S02]  /*5a90*/  @!P1 SHF.R.U32.HI R2, RZ, R12, R2 ;  /* 0x0000000cff029219 */ /* 0x000fe40000011602 */
[----:B------:R-:W-:Y:S02]  /*5aa0*/  @!P1 SEL R3, R64, R0, !P2 ;  /* 0x0000000040039207 */ /* 0x000fe40005000000 */
[----:B------:R-:W-:Y:S05]  /*5ab0*/  @!P1 SEL R2, R63, R2, !P0 ;  /* 0x000000023f029207 */ /* 0x000fea0004000000 */
[----:B------:R-:W-:Y:S02]  /*5ac0*/  @!P1 IMAD.IADD R0, R2, 0x1, -R3 ;  /* 0x0000000102009824 */ /* 0x000fe400078e0a03 */
[----:B------:R-:W-:Y:S02]  /*5ad0*/  @!P1 IMAD.IADD R2, R3, 0x1, -R2 ;  /* 0x0000000103029824 */ /* 0x000fe400078e0a02 */
[----:B------:R-:W-:Y:S02]  /*5ae0*/  @!P1 IMAD R64, R0, R7, R64 ;  /* 0x0000000700409224 */ /* 0x000fe400078e0240 */
[----:B------:R-:W-:Y:S01]  /*5af0*/  @!P1 IMAD R63, R2, R8, R63 ;  /* 0x00000008023f9224 */ /* 0x000fe200078e023f */
[----:B------:R-:W-:Y:S06]  /*5b00*/  BRA.U !UP0, `(.L_x_99) ;  /* 0x00000001087c7547 */ /* 0x000fec000b800000 */
[----:B------:R-:W1:Y:S01]  /*5b10*/  LDCU.64 UR8, c[0x4][0x80] ;  /* 0x01001000ff0877ac */ /* 0x000e620008000a00 */
[----:B------:R-:W-:Y:S01]  /*5b20*/  MOV R2, 0x0 ;  /* 0x0000000000027802 */ /* 0x000fe20000000f00 */
[----:B------:R-:W-:Y:S02]  /*5b30*/  HFMA2 R12, -RZ, RZ, 0, 5.9604644775390625e-08 ;  /* 0x00000001ff0c7431 */ /* 0x000fe400000001ff */
[----:B------:R-:W-:Y:S01]  /*5b40*/  IMAD.MOV.U32 R8, RZ, RZ, 0x70 ;  /* 0x00000070ff087424 */ /* 0x000fe200078e00ff */
[----:B------:R2:W3:Y:S01]  /*5b50*/  LDC.64 R14, c[0x4][R2] ;  /* 0x01000000020e7b82 */ /* 0x0004e20000000a00 */
[----:B------:R-:W4:Y:S01]  /*5b60*/  LDCU.64 UR6, c[0x4][0x88] ;  /* 0x01001100ff0677ac */ /* 0x000f220008000a00 */
[----:B------:R-:W-:Y:S01]  /*5b70*/  IMAD.MOV.U32 R13, RZ, RZ, RZ ;  /* 0x000000ffff0d7224 */ /* 0x000fe200078e00ff */
[----:B------:R-:W2:Y:S01]  /*5b80*/  LDCU.64 UR4, c[0x4][0x8] ;  /* 0x01000100ff0477ac */ /* 0x000ea20008000a00 */
[----:B-1----:R-:W-:Y:S01]  /*5b90*/  MOV R5, UR9 ;  /* 0x0000000900057c02 */ /* 0x002fe20008000f00 */
[----:B------:R-:W-:Y:S01]  /*5ba0*/  IMAD.U32 R4, RZ, RZ, UR8 ;  /* 0x00000008ff047e24 */ /* 0x000fe2000f8e00ff */
[----:B----4-:R-:W-:Y:S01]  /*5bb0*/  MOV R7, UR7 ;  /* 0x0000000700077c02 */ /* 0x010fe20008000f00 */
[----:B------:R-:W-:Y:S01]  /*5bc0*/  IMAD.U32 R6, RZ, RZ, UR6 ;  /* 0x00000006ff067e24 */ /* 0x000fe2000f8e00ff */
[----:B--2---:R-:W-:Y:S01]  /*5bd0*/  MOV R11, UR5 ;  /* 0x00000005000b7c02 */ /* 0x004fe20008000f00 */
[----:B------:R-:W-:Y:S02]  /*5be0*/  IMAD.U32 R10, RZ, RZ, UR4 ;  /* 0x00000004ff0a7e24 */ /* 0x000fe4000f8e00ff */
[----:B------:R-:W-:Y:S07]  /*5bf0*/  LEPC R20, `(.L_x_100) ;  /* 0x000000001014794e */ /* 0x000fee0000000000 */
[----:B---3-5:R-:W-:Y:S05]  /*5c00*/  CALL.ABS.NOINC R14 ;  /* 0x000000000e007343 */ /* 0x028fea0003c00000 */
.L_x_100:
[----:B------:R-:W1:Y:S01]  /*5c10*/  LDCU.64 UR8, c[0x4][0x80] ;  /* 0x01001000ff0877ac */ /* 0x000e620008000a00 */
[----:B------:R-:W2:Y:S01]  /*5c20*/  LDC.64 R2, c[0x4][R2] ;  /* 0x0100000002027b82 */ /* 0x000ea20000000a00 */
[----:B------:R-:W-:Y:S02]  /*5c30*/  HFMA2 R12, -RZ, RZ, 0, 5.9604644775390625e-08 ;  /* 0x00000001ff0c7431 */ /* 0x000fe400000001ff */
[----:B------:R-:W-:Y:S02]  /*5c40*/  IMAD.MOV.U32 R8, RZ, RZ, 0x70 ;  /* 0x00000070ff087424 */ /* 0x000fe400078e00ff */
[----:B------:R-:W-:Y:S01]  /*5c50*/  IMAD.MOV.U32 R13, RZ, RZ, RZ ;  /* 0x000000ffff0d7224 */ /* 0x000fe200078e00ff */
[----:B------:R-:W3:Y:S01]  /*5c60*/  LDCU.64 UR6, c[0x4][0x88] ;  /* 0x01001100ff0677ac */ /* 0x000ee20008000a00 */
[----:B------:R-:W4:Y:S01]  /*5c70*/  LDCU.64 UR4, c[0x4][0x8] ;  /* 0x01000100ff0477ac */ /* 0x000f220008000a00 */
[----:B-1----:R-:W-:Y:S02]  /*5c80*/  MOV R4, UR8 ;  /* 0x0000000800047c02 */ /* 0x002fe40008000f00 */
[----:B------:R-:W-:Y:S02]  /*5c90*/  MOV R5, UR9 ;  /* 0x0000000900057c02 */ /* 0x000fe40008000f00 */
[----:B---3--:R-:W-:Y:S01]  /*5ca0*/  MOV R7, UR7 ;  /* 0x0000000700077c02 */ /* 0x008fe20008000f00 */
[----:B------:R-:W-:Y:S01]  /*5cb0*/  IMAD.U32 R6, RZ, RZ, UR6 ;  /* 0x00000006ff067e24 */ /* 0x000fe2000f8e00ff */
[----:B----4-:R-:W-:Y:S01]  /*5cc0*/  MOV R11, UR5 ;  /* 0x00000005000b7c02 */ /* 0x010fe20008000f00 */
[----:B------:R-:W-:Y:S02]  /*5cd0*/  IMAD.U32 R10, RZ, RZ, UR4 ;  /* 0x00000004ff0a7e24 */ /* 0x000fe4000f8e00ff */
[----:B------:R-:W-:Y:S07]  /*5ce0*/  LEPC R20, `(.L_x_99) ;  /* 0x000000001014794e */ /* 0x000fee0000000000 */
[----:B--2---:R-:W-:Y:S05]  /*5cf0*/  CALL.ABS.NOINC R2 ;  /* 0x0000000002007343 */ /* 0x004fea0003c00000 */
.L_x_99:
[----:B------:R-:W-:Y:S01]  /*5d00*/  ISETP.NE.U32.AND P2, PT, R102, RZ, PT ;  /* 0x000000ff6600720c */ /* 0x000fe20003f45070 */
[----:B------:R-:W-:Y:S01]  /*5d10*/  UISETP.NE.AND UP1, UPT, UR44, URZ, UPT ;  /* 0x000000ff2c00728c */ /* 0x000fe2000bf25270 */
[----:B------:R-:W-:Y:S02]  /*5d20*/  ISETP.NE.U32.AND P4, PT, R98, RZ, PT ;  /* 0x000000ff6200720c */ /* 0x000fe40003f85070 */
[----:B------:R-:W-:Y:S02]  /*5d30*/  ISETP.NE.AND.EX P2, PT, R103, RZ, PT, P2 ;  /* 0x000000ff6700720c */ /* 0x000fe40003f45320 */
[----:B------:R-:W-:Y:S02]  /*5d40*/  PLOP3.LUT P1, PT, PT, PT, PT, 0x8, 0x80 ;  /* 0x000000000080781c */ /* 0x000fe40003f2e170 */
[----:B------:R-:W-:Y:S02]  /*5d50*/  PLOP3.LUT P0, PT, PT, PT, UP1, 0x80, 0x8 ;  /* 0x000000000008781c */ /* 0x000fe40003f0f018 */
[----:B------:R-:W-:Y:S02]  /*5d60*/  ISETP.NE.AND.EX P4, PT, R99, RZ, PT, P4 ;  /* 0x000000ff6300720c */ /* 0x000fe40003f85340 */
[----:B------:R-:W1:Y:S09]  /*5d70*/  @UP1 LDCU.64 UR4, c[0x0][0x888] ;  /* 0x00011100ff0417ac */ /* 0x000e720008000a00 */
[----:B------:R-:W-:Y:S01]  /*5d80*/  @P0 PLOP3.LUT P1, PT, P2, PT, PT, 0x80, 0x8 ;  /* 0x000000000008081c */ /* 0x000fe2000172f070 */
[----:B-1----:R-:W-:Y:S04]  /*5d90*/  @UP1 UISETP.NE.U32.AND UP0, UPT, UR4, URZ, UPT ;  /* 0x000000ff0400128c */ /* 0x002fe8000bf05070 */
[----:B------:R-:W-:Y:S04]  /*5da0*/  @UP1 UISETP.NE.AND.EX UP0, UPT, UR5, URZ, UPT, UP0 ;  /* 0x000000ff0500128c */ /* 0x000fe8000bf05300 */
[----:B------:R-:W-:Y:S01]  /*5db0*/  @UP1 USEL UR4, URZ, 0xffffffff, UP0 ;  /* 0xffffffffff041887 */ /* 0x000fe20008000000 */
[----:B------:R-:W-:Y:S11]  /*5dc0*/  @!P2 BRA `(.L_x_101) ;  /* 0x00000000002ca947 */ /* 0x000ff60003800000 */
[----:B------:R-:W-:Y:S01]  /*5dd0*/  ISETP.NE.U32.AND P3, PT, R100, RZ, PT ;  /* 0x000000ff6400720c */ /* 0x000fe20003f65070 */
[----:B------:R-:W-:Y:S03]  /*5de0*/  IMAD.MOV.U32 R110, RZ, RZ, 0x1 ;  /* 0x00000001ff6e7424 */ /* 0x000fe600078e00ff */
[----:B------:R-:W-:Y:S11]  /*5df0*/  ISETP.NE.AND.EX P3, PT, R101, RZ, PT, P3 ;  /* 0x000000ff6500720c */ /* 0x000ff60003f65330 */
[----:B------:R-:W-:Y:S02]  /*5e00*/  @!UPT UIADD3 URZ, UPT, UPT, URZ, URZ, URZ ;  /* 0x000000fffffff290 */ /* 0x000fe4000fffe0ff */
[----:B------:R-:W1:Y:S01]  /*5e10*/  @P3 LDC.64 R2, c[0x0][0x888] ;  /* 0x00022200ff023b82 */ /* 0x000e620000000a00 */
[----:B------:R-:W-:Y:S04]  /*5e20*/  @P3 IMAD R0, R102, UR36, RZ ;  /* 0x0000002466003c24 */ /* 0x000fe8000f8e02ff */
[----:B-1----:R-:W-:Y:S04]  /*5e30*/  @P3 IMAD.WIDE R2, R0, 0x4, R2 ;  /* 0x0000000400023825 */ /* 0x002fe800078e0202 */
[----:B------:R-:W-:Y:S01]  /*5e40*/  HFMA2 R0, -RZ, RZ, 0, 5.9604644775390625e-08 ;  /* 0x00000001ff007431 */ /* 0x000fe200000001ff */
[----:B-----5:R1:W5:Y:S04]  /*5e50*/  @P3 LDG.E R67, desc[UR46][R2.64] ;  /* 0x0000002e02433981 */ /* 0x020368000c1e1900 */
[----:B------:R-:W-:Y:S01]  /*5e60*/  @!P3 PRMT R110, R0, 0x7610, R110 ;  /* 0x00007610006eb816 */ /* 0x000fe2000000006e */
[----:B-1----:R-:W2:Y:S06]  /*5e70*/  @!P3 LDC R67, c[0x0][0x880] ;  /* 0x00022000ff43bb82 */ /* 0x002eac0000000800 */
.L_x_101:
[----:B------:R-:W-:Y:S05]  /*5e80*/  @!P4 BRA `(.L_x_102) ;  /* 0x000000000020c947 */ /* 0x000fea0003800000 */
[----:B------:R-:W-:Y:S04]  /*5e90*/  ISETP.NE.U32.AND P3, PT, R96, RZ, PT ;  /* 0x000000ff6000720c */ /* 0x000fe80003f65070 */
[----:B------:R-:W-:Y:S11]  /*5ea0*/  ISETP.NE.AND.EX P3, PT, R97, RZ, PT, P3 ;  /* 0x000000ff6100720c */ /* 0x000ff60003f65330 */
[----:B------:R-:W-:Y:S02]  /*5eb0*/  @!UPT UIADD3 URZ, UPT, UPT, URZ, URZ, URZ ;  /* 0x000000fffffff290 */ /* 0x000fe4000fffe0ff */
[----:B------:R-:W1:Y:S01]  /*5ec0*/  @P3 LDC.64 R2, c[0x0][0x8a8] ;  /* 0x00022a00ff023b82 */ /* 0x000e620000000a00 */
[----:B------:R-:W-:Y:S04]  /*5ed0*/  @P3 IMAD R0, R98, UR36, RZ ;  /* 0x0000002462003c24 */ /* 0x000fe8000f8e02ff */
[----:B-1----:R-:W-:Y:S05]  /*5ee0*/  @P3 IMAD.WIDE R2, R0, 0x4, R2 ;  /* 0x0000000400023825 */ /* 0x002fea00078e0202 */
[----:B-----5:R1:W5:Y:S02]  /*5ef0*/  @P3 LDG.E R66, desc[UR46][R2.64] ;  /* 0x0000002e02423981 */ /* 0x020364000c1e1900 */
[----:B-1----:R-:W3:Y:S02]  /*5f00*/  @!P3 LDC R66, c[0x0][0x8a0] ;  /* 0x00022800ff42bb82 */ /* 0x002ee40000000800 */
.L_x_102:
[----:B--2--5:R-:W-:Y:S01]  /*5f10*/  @P0 FSETP.NEU.AND P4, PT, R67, RZ, PT ;  /* 0x000000ff4300020b */ /* 0x024fe20003f8d000 */
[----:B------:R-:W-:Y:S01]  /*5f20*/  IMAD.U32 R0, RZ, RZ, UR4 ;  /* 0x00000004ff007e24 */ /* 0x000fe2000f8e00ff */
[----:B------:R-:W-:Y:S01]  /*5f30*/  @P0 LOP3.LUT P3, RZ, R110, 0xff, RZ, 0xc0, !PT ;  /* 0x000000ff6eff0812 */ /* 0x000fe2000786c0ff */
[----:B------:R-:W-:Y:S01]  /*5f40*/  BSSY B1, `(.L_x_103) ;  /* 0x000003e000017945 */ /* 0x000fe20003800000 */
[----:B------:R-:W-:Y:S02]  /*5f50*/  @P0 SEL R2, RZ, 0xffffffff, P4 ;  /* 0xffffffffff020807 */ /* 0x000fe40002000000 */
[----:B------:R-:W-:Y:S02]  /*5f60*/  CS2R R94, SRZ ;  /* 0x00000000005e7805 */ /* 0x000fe4000001ff00 */
[----:B------:R-:W-:Y:S02]  /*5f70*/  LEA R17, R65, UR40, 0x3 ;  /* 0x0000002841117c11 */ /* 0x000fe4000f8e18ff */
[----:B------:R-:W-:Y:S02]  /*5f80*/  CS2R R92, SRZ ;  /* 0x00000000005c7805 */ /* 0x000fe4000001ff00 */
[----:B------:R-:W-:Y:S01]  /*5f90*/  @P1 SEL R2, R0, R2, !P3 ;  /* 0x0000000200021207 */ /* 0x000fe20005800000 */
[----:B------:R-:W-:Y:S01]  /*5fa0*/  IMAD.U32 R0, RZ, RZ, UR42 ;  /* 0x0000002aff007e24 */ /* 0x000fe2000f8e00ff */
[----:B------:R-:W-:Y:S02]  /*5fb0*/  PLOP3.LUT P4, PT, PT, PT, PT, 0x8, 0x80 ;  /* 0x000000000080781c */ /* 0x000fe40003f8e170 */
[----:B------:R-:W-:Y:S02]  /*5fc0*/  CS2R R86, SRZ ;  /* 0x0000000000567805 */ /* 0x000fe4000001ff00 */
[----:B------:R-:W-:Y:S02]  /*5fd0*/  @P0 LOP3.LUT R2, R2, 0x1, RZ, 0xc0, !PT ;  /* 0x0000000102020812 */ /* 0x000fe400078ec0ff */
[----:B------:R-:W-:Y:S02]  /*5fe0*/  CS2R R84, SRZ ;  /* 0x0000000000547805 */ /* 0x000fe4000001ff00 */
[----:B------:R-:W-:Y:S02]  /*5ff0*/  LEA R0, R0, UR40, 0x3 ;  /* 0x0000002800007c11 */ /* 0x000fe4000f8e18ff */
[----:B------:R-:W-:Y:S02]  /*6000*/  CS2R R78, SRZ ;  /* 0x00000000004e7805 */ /* 0x000fe4000001ff00 */
[----:B------:R-:W-:Y:S02]  /*6010*/  ISETP.NE.U32.OR P5, PT, R2, 0x1, !P0 ;  /* 0x000000010200780c */ /* 0x000fe400047a5470 */
[----:B------:R-:W-:Y:S02]  /*6020*/  CS2R R76, SRZ ;  /* 0x00000000004c7805 */ /* 0x000fe4000001ff00 */
[----:B------:R-:W-:Y:S02]  /*6030*/  LOP3.LUT R2, R120, 0x1, RZ, 0x3c, !PT ;  /* 0x0000000178027812 */ /* 0x000fe400078e3cff */
[----:B------:R-:W-:Y:S02]  /*6040*/  CS2R R70, SRZ ;  /* 0x0000000000467805 */ /* 0x000fe4000001ff00 */
[----:B------:R-:W-:Y:S02]  /*6050*/  P2R R124, PR, RZ, 0x20 ;  /* 0x00000020ff7c7803 */ /* 0x000fe40000000000 */
[----:B------:R-:W-:Y:S02]  /*6060*/  CS2R R68, SRZ ;  /* 0x0000000000447805 */ /* 0x000fe4000001ff00 */
[----:B------:R-:W-:Y:S02]  /*6070*/  CS2R R74, SRZ ;  /* 0x00000000004a7805 */ /* 0x000fe4000001ff00 */
[----:B------:R-:W-:Y:S02]  /*6080*/  CS2R R72, SRZ ;  /* 0x0000000000487805 */ /* 0x000fe4000001ff00 */
[----:B------:R-:W-:Y:S04]  /*6090*/  @P5 SHF.L.U32 R3, R2, 0x1f, RZ ;  /* 0x0000001f02035819 */ /* 0x000fe800000006ff */
[----:B------:R1:W2:Y:S02]  /*60a0*/  @P5 SYNCS.PHASECHK.TRANS64.TRYWAIT P0, [R0+URZ+0x160], R3 ;  /* 0x00016003000055a7 */ /* 0x0002a400080011ff */
[----:B-1----:R-:W-:Y:S04]  /*60b0*/  SHF.L.U32 R3, R119, 0x1f, RZ ;  /* 0x0000001f77037819 */ /* 0x002fe800000006ff */
[----:B------:R1:W4:Y:S01]  /*60c0*/  SYNCS.PHASECHK.TRANS64.TRYWAIT P3, [R17+URZ+0x1b0], R3 ;  /* 0x0001b003110075a7 */ /* 0x00032200080611ff */
[----:B--2---:R-:W-:Y:S01]  /*60d0*/  @P5 PLOP3.LUT P4, PT, P0, PT, PT, 0x8, 0x80 ;  /* 0x000000000080581c */ /* 0x004fe2000078e170 */
[----:B------:R-:W-:Y:S01]  /*60e0*/  @!UPT UIADD3 URZ, UPT, UPT, URZ, URZ, URZ ;  /* 0x000000fffffff290 */ /* 0x000fe2000fffe0ff */
[----:B-1----:R-:W-:Y:S11]  /*60f0*/  @!P5 BRA `(.L_x_104) ;  /* 0x000000000088d947 */ /* 0x002ff60003800000 */
[----:B------:R-:W-:Y:S01]  /*6100*/  ISETP.NE.U32.AND P0, PT, RZ, UR38, PT ;  /* 0x00000026ff007c0c */ /* 0x000fe2000bf05070 */
[----:B------:R-:W-:Y:S01]  /*6110*/  BSSY B0, `(.L_x_105) ;  /* 0x000000d000007945 */ /* 0x000fe20003800000 */
[----:B------:R-:W-:Y:S02]  /*6120*/  FSETP.NEU.AND P1, PT, R67, RZ, PT ;  /* 0x000000ff4300720b */ /* 0x000fe40003f2d000 */
[----:B------:R-:W-:Y:S02]  /*6130*/  ISETP.NE.AND.EX P0, PT, RZ, UR39, PT, P0 ;  /* 0x00000027ff007c0c */ /* 0x000fe4000bf05300 */
[----:B------:R-:W-:Y:S02]  /*6140*/  SEL R5, RZ, 0xffffffff, P1 ;  /* 0xffffffffff057807 */ /* 0x000fe40000800000 */
[----:B------:R-:W-:Y:S02]  /*6150*/  LOP3.LUT P1, RZ, R110, 0xff, RZ, 0xc0, !PT ;  /* 0x000000ff6eff7812 */ /* 0x000fe4000782c0ff */
[----:B------:R-:W-:Y:S04]  /*6160*/  SEL R4, RZ, 0xffffffff, P0 ;  /* 0xffffffffff047807 */ /* 0x000fe80000000000 */
[----:B------:R-:W-:Y:S01]  /*6170*/  @P2 SEL R5, R4, R5, !P1 ;  /* 0x0000000504052207 */ /* 0x000fe20004800000 */
[----:B------:R-:W-:Y:S03]  /*6180*/  IMAD.U32 R4, RZ, RZ, UR42 ;  /* 0x0000002aff047e24 */ /* 0x000fe6000f8e00ff */
[----:B------:R-:W-:Y:S01]  /*6190*/  LOP3.LUT R5, R5, 0x1, RZ, 0xc0, !PT ;  /* 0x0000000105057812 */ /* 0x000fe200078ec0ff */
[----:B------:R-:W-:Y:S06]  /*61a0*/  @!P4 BRA `(.L_x_106) ;  /* 0x00000000000cc947 */ /* 0x000fec0003800000 */
[----:B------:R-:W-:Y:S04]  /*61b0*/  SHF.L.U32 R2, R2, 0x1f, RZ ;  /* 0x0000001f02027819 */ /* 0x000fe800000006ff */
[----:B------:R-:W1:Y:S02]  /*61c0*/  SYNCS.PHASECHK.TRANS64.TRYWAIT P0, [R0+URZ+0x160], R2 ;  /* 0x00016002000075a7 */ /* 0x000e6400080011ff */
[----:B-1----:R-:W-:Y:S05]  /*61d0*/  @!P0 BRA `(.L_x_107) ;  /* 0x0000002400f88947 */ /* 0x002fea0003800000 */
.L_x_106:
[----:B------:R-:W-:Y:S05]  /*61e0*/  BSYNC B0 ;  /* 0x0000000000007941 */ /* 0x000fea0003800000 */
.L_x_105:
[----:B------:R-:W-:Y:S02]  /*61f0*/  ISETP.NE.U32.AND P0, PT, R5, 0x1, PT ;  /* 0x000000010500780c */ /* 0x000fe40003f05070 */
[----:B------:R-:W-:Y:S02]  /*6200*/  CS2R R74, SRZ ;  /* 0x00000000004a7805 */ /* 0x000fe4000001ff00 */
[----:B------:R-:W-:Y:S02]  /*6210*/  CS2R R72, SRZ ;  /* 0x0000000000487805 */ /* 0x000fe4000001ff00 */
[----:B------:R-:W-:Y:S02]  /*6220*/  CS2R R70, SRZ ;  /* 0x0000000000467805 */ /* 0x000fe4000001ff00 */
[----:B------:R-:W-:Y:S02]  /*6230*/  CS2R R68, SRZ ;  /* 0x0000000000447805 */ /* 0x000fe4000001ff00 */
[----:B------:R-:W-:Y:S02]  /*6240*/  CS2R R78, SRZ ;  /* 0x00000000004e7805 */ /* 0x000fe4000001ff00 */
[----:B------:R-:W-:Y:S02]  /*6250*/  CS2R R76, SRZ ;  /* 0x00000000004c7805 */ /* 0x000fe4000001ff00 */
[----:B------:R-:W-:Y:S02]  /*6260*/  CS2R R86, SRZ ;  /* 0x0000000000567805 */ /* 0x000fe4000001ff00 */
[----:B------:R-:W-:Y:S01]  /*6270*/  CS2R R84, SRZ ;  /* 0x0000000000547805 */ /* 0x000fe2000001ff00 */
[----:B------:R-:W-:Y:S01]  /*6280*/  IMAD.MOV.U32 R94, RZ, RZ, RZ ;  /* 0x000000ffff5e7224 */ /* 0x000fe200078e00ff */
[----:B------:R-:W-:Y:S01]  /*6290*/  CS2R R92, SRZ ;  /* 0x00000000005c7805 */ /* 0x000fe2000001ff00 */
[----:B-1----:R-:W-:Y:S01]  /*62a0*/  @P0 IMAD R0, R4, 0x1400, R114 ;  /* 0x0000140004000824 */ /* 0x002fe200078e0272 */
[----:B------:R-:W-:Y:S05]  /*62b0*/  @P0 WARPSYNC.ALL ;  /* 0x0000000000000948 */ /* 0x000fea0003800000 */
[----:B------:R-:W-:Y:S05]  /*62c0*/  @P0 LEA R0, R0, UR40, 0x1 ;  /* 0x0000002800000c11 */ /* 0x000fea000f8e08ff */
[----:B------:R1:W2:Y:S04]  /*62d0*/  @P0 LDSM.16.M88.4 R72, [R0+0x300] ;  /* 0x000300000048083b */ /* 0x0002a80000000200 */
[----:B------:R1:W1:Y:S04]  /*62e0*/  @P0 LDSM.16.M88.4 R68, [R0+0xb00] ;  /* 0x000b00000044083b */ /* 0x0002680000000200 */
[----:B------:R1:W1:Y:S04]  /*62f0*/  @P0 LDSM.16.M88.4 R76, [R0+0x1300] ;  /* 0x00130000004c083b */ /* 0x0002680000000200 */
[----:B------:R1:W1:Y:S04]  /*6300*/  @P0 LDSM.16.M88.4 R84, [R0+0x1b00] ;  /* 0x001b00000054083b */ /* 0x0002680000000200 */
[----:B------:R1:W1:Y:S02]  /*6310*/  @P0 LDSM.16.M88.4 R92, [R0+0x2300] ;  /* 0x00230000005c083b */ /* 0x0002640000000200 */
.L_x_104:
[----:B------:R-:W-:Y:S05]  /*6320*/  BSYNC B1 ;  /* 0x0000000000017941 */ /* 0x000fea0003800000 */
.L_x_103:
[C---:B------:R-:W-:Y:S04]  /*6330*/  LEA.HI R2, R65.reuse, R65, RZ, 0x1 ;  /* 0x0000004141027211 */ /* 0x040fe800078f08ff */
[----:B-1----:R-:W-:Y:S02]  /*6340*/  SHF.R.U32.HI R0, RZ, 0x1, R2 ;  /* 0x00000001ff007819 */ /* 0x002fe40000011602 */
[----:B------:R-:W-:Y:S03]  /*6350*/  LOP3.LUT R2, R2, 0xffe, RZ, 0xc0, !PT ;  /* 0x00000ffe02027812 */ /* 0x000fe600078ec0ff */
[----:B------:R-:W-:Y:S02]  /*6360*/  IMAD R0, R0, 0x50, R16 ;  /* 0x0000005000007824 */ /* 0x000fe400078e0210 */
[----:B------:R-:W-:Y:S04]  /*6370*/  IMAD.IADD R2, R65, 0x1, -R2 ;  /* 0x0000000141027824 */ /* 0x000fe800078e0a02 */
[----:B------:R-:W-:Y:S05]  /*6380*/  IMAD R2, R2, 0x100000, R0 ;  /* 0x0010000002027824 */ /* 0x000fea00078e0200 */
[----:B------:R-:W-:Y:S04]  /*6390*/  SHF.R.U32.HI R0, RZ, 0x15, R2 ;  /* 0x00000015ff007819 */ /* 0x000fe80000011602 */
[----:B------:R-:W-:Y:S01]  /*63a0*/  LOP3.LUT P0, RZ, R0, 0x3, R115, 0x48, !PT ;  /* 0x0000000300ff7812 */ /* 0x000fe20007804873 */
[----:B------:R-:W-:Y:S01]  /*63b0*/  @!UPT UIADD3 URZ, UPT, UPT, URZ, URZ, URZ ;  /* 0x000000fffffff290 */ /* 0x000fe2000fffe0ff */
[----:B----4-:R-:W-:Y:S11]  /*63c0*/  @P3 BRA `(.L_x_108) ;  /* 0x0000000000083947 */ /* 0x010ff60003800000 */
[----:B------:R-:W1:Y:S02]  /*63d0*/  SYNCS.PHASECHK.TRANS64.TRYWAIT P1, [R17+URZ+0x1b0], R3 ;  /* 0x0001b003110075a7 */ /* 0x000e6400080211ff */
[----:B-1----:R-:W-:Y:S05]  /*63e0*/  @!P1 BRA `(.L_x_109) ;  /* 0x0000002400889947 */ /* 0x002fea0003800000 */
.L_x_108:
[----:B------:R-:W-:Y:S05]  /*63f0*/  @!P0 BRA `(.L_x_110) ;  /* 0x0000000000408947 */ /* 0x000fea0003800000 */
[----:B------:R-:W4:Y:S01]  /*6400*/  LDCU.64 UR8, c[0x4][0x70] ;  /* 0x01000e00ff0877ac */ /* 0x000f220008000a00 */
[----:B------:R-:W-:Y:S01]  /*6410*/  MOV R15, 0x0 ;  /* 0x00000000000f7802 */ /* 0x000fe20000000f00 */
[----:B------:R-:W-:Y:S02]  /*6420*/  HFMA2 R12, -RZ, RZ, 0, 5.9604644775390625e-08 ;  /* 0x00000001ff0c7431 */ /* 0x000fe400000001ff */
[----:B------:R-:W-:Y:S02]  /*6430*/  IMAD.MOV.U32 R8, RZ, RZ, 0x192 ;  /* 0x00000192ff087424 */ /* 0x000fe400078e00ff */
[----:B------:R-:W-:Y:S01]  /*6440*/  IMAD.MOV.U32 R13, RZ, RZ, RZ ;  /* 0x000000ffff0d7224 */ /* 0x000fe200078e00ff */
[----:B------:R-:W5:Y:S01]  /*6450*/  LDCU.64 UR6, c[0x4][0x78] ;  /* 0x01000f00ff0677ac */ /* 0x000f620008000a00 */
[----:B------:R-:W1:Y:S01]  /*6460*/  LDC.64 R14, c[0x4][R15] ;  /* 0x010000000f0e7b82 */ /* 0x000e620000000a00 */
[----:B------:R-:W2:Y:S01]  /*6470*/  LDCU.64 UR4, c[0x4][0x10] ;  /* 0x01000200ff0477ac */ /* 0x000ea20008000a00 */
[----:B----4-:R-:W-:Y:S01]  /*6480*/  MOV R5, UR9 ;  /* 0x0000000900057c02 */ /* 0x010fe20008000f00 */
[----:B------:R-:W-:Y:S01]  /*6490*/  IMAD.U32 R4, RZ, RZ, UR8 ;  /* 0x00000008ff047e24 */ /* 0x000fe2000f8e00ff */
[----:B-----5:R-:W-:Y:S01]  /*64a0*/  MOV R7, UR7 ;  /* 0x0000000700077c02 */ /* 0x020fe20008000f00 */
[----:B------:R-:W-:Y:S01]  /*64b0*/  IMAD.U32 R6, RZ, RZ, UR6 ;  /* 0x00000006ff067e24 */ /* 0x000fe2000f8e00ff */
[----:B--2---:R-:W-:Y:S01]  /*64c0*/  MOV R11, UR5 ;  /* 0x00000005000b7c02 */ /* 0x004fe20008000f00 */
[----:B------:R-:W-:Y:S02]  /*64d0*/  IMAD.U32 R10, RZ, RZ, UR4 ;  /* 0x00000004ff0a7e24 */ /* 0x000fe4000f8e00ff */
[----:B------:R-:W-:Y:S07]  /*64e0*/  LEPC R20, `(.L_x_110) ;  /* 0x000000001014794e */ /* 0x000fee0000000000 */
[----:B-1-3--:R-:W-:Y:S05]  /*64f0*/  CALL.ABS.NOINC R14 ;  /* 0x000000000e007343 */ /* 0x00afea0003c00000 */
.L_x_110:
[----:B------:R-:W-:Y:S05]  /*6500*/  WARPSYNC.ALL ;  /* 0x0000000000007948 */ /* 0x000fea0003800000 */
[C---:B------:R-:W-:Y:S01]  /*6510*/  R2UR UR4, R2.reuse ;  /* 0x00000000020472ca */ /* 0x040fe200000e0000 */
[----:B------:R-:W-:Y:S05]  /*6520*/  VIADD R0, R2, 0x10 ;  /* 0x0000001002007836 */ /* 0x000fea0000000000 */
[----:B------:R-:W-:Y:S04]  /*6530*/  SHF.R.U32.HI R0, RZ, 0x15, R0 ;  /* 0x00000015ff007819 */ /* 0x000fe80000011600 */
[----:B------:R-:W-:Y:S03]  /*6540*/  LOP3.LUT P0, RZ, R0, 0x3, R115, 0x48, !PT ;  /* 0x0000000300ff7812 */ /* 0x000fe60007804873 */
[----:B------:R-:W4:Y:S10]  /*6550*/  LDTM.16dp256bit.x2 R48, tmem[UR4] ;  /* 0x00000004003079ee */ /* 0x000f3400080a0000 */
[----:B----4-:R-:W-:Y:S05]  /*6560*/  @!P0 BRA `(.L_x_111) ;  /* 0x0000000000408947 */ /* 0x010fea0003800000 */
        /* <DEDUP_REMOVED lines=16> */
.L_x_111:
[----:B------:R-:W-:Y:S05]  /*6670*/  WARPSYNC.ALL ;  /* 0x0000000000007948 */ /* 0x000fea0003800000 */
[C---:B------:R-:W-:Y:S01]  /*6680*/  R2UR UR4, R2.reuse ;  /* 0x00000000020472ca */ /* 0x040fe200000e0000 */
[----:B------:R-:W-:Y:S05]  /*6690*/  VIADD R0, R2, 0x20 ;  /* 0x0000002002007836 */ /* 0x000fea0000000000 */
[----:B------:R-:W-:Y:S04]  /*66a0*/  SHF.R.U32.HI R0, RZ, 0x15, R0 ;  /* 0x00000015ff007819 */ /* 0x000fe80000011600 */
[----:B------:R-:W-:Y:S03]  /*66b0*/  LOP3.LUT P0, RZ, R0, 0x3, R115, 0x48, !PT ;  /* 0x0000000300ff7812 */ /* 0x000fe60007804873 */
[----:B------:R-:W4:Y:S10]  /*66c0*/  LDTM.16dp256bit.x2 R40, tmem[UR4+0x10] ;  /* 0x00001004002879ee */ /* 0x000f3400080a0000 */
        /* <DEDUP_REMOVED lines=17> */
.L_x_112:
        /* <DEDUP_REMOVED lines=23> */
.L_x_113:
        /* <DEDUP_REMOVED lines=23> */
.L_x_114:
[----:B------:R-:W-:Y:S01]  /*6ac0*/  ISETP.NE.AND P0, PT, R121, RZ, PT ;  /* 0x000000ff7900720c */ /* 0x000fe20003f05270 */
[----:B------:R-:W-:Y:S05]  /*6ad0*/  WARPSYNC.ALL ;  /* 0x0000000000007948 */ /* 0x000fea0003800000 */
[----:B------:R-:W-:Y:S01]  /*6ae0*/  HADD2.F32 R80, -RZ, R85.H0_H0 ;  /* 0x20000055ff507230 */ /* 0x000fe20000004100 */
[----:B------:R-:W-:Y:S01]  /*6af0*/  R2UR UR4, R2 ;  /* 0x00000000020472ca */ /* 0x000fe200000e0000 */
[C---:B---3--:R-:W-:Y:S01]  /*6b00*/  FMUL R0, R66.reuse, R48 ;  /* 0x0000003042007220 */ /* 0x048fe20000400000 */
[--C-:B--2---:R-:W-:Y:S02]  /*6b10*/  HADD2.F32 R48, -RZ, R72.reuse.H0_H0 ;  /* 0x20000048ff307230 */ /* 0x104fe40000004100 */
[C---:B------:R-:W-:Y:S01]  /*6b20*/  FMUL R2, R66.reuse, R49 ;  /* 0x0000003142027220 */ /* 0x040fe20000400000 */
[----:B------:R-:W-:Y:S02]  /*6b30*/  HADD2.F32 R49, -RZ, R72.H1_H1 ;  /* 0x30000048ff317230 */ /* 0x000fe40000004100 */
[C---:B-1----:R-:W-:Y:S01]  /*6b40*/  FMUL R3, R66.reuse, R50 ;  /* 0x0000003242037220 */ /* 0x042fe20000400000 */
[--C-:B------:R-:W-:Y:S02]  /*6b50*/  HADD2.F32 R50, -RZ, R73.reuse.H0_H0 ;  /* 0x20000049ff327230 */ /* 0x100fe40000004100 */
[C---:B------:R-:W-:Y:S01]  /*6b60*/  FFMA R0, R67.reuse, R48, R0 ;  /* 0x0000003043007223 */ /* 0x040fe20000000000 */
[C---:B------:R-:W-:Y:S01]  /*6b70*/  FMUL R12, R66.reuse, R51 ;  /* 0x00000033420c7220 */ /* 0x040fe20000400000 */
[----:B------:R-:W-:Y:S02]  /*6b80*/  HADD2.F32 R51, -RZ, R73.H1_H1 ;  /* 0x30000049ff337230 */ /* 0x000fe40000004100 */
[C---:B------:R-:W-:Y:S01]  /*6b90*/  FFMA R2, R67.reuse, R49, R2 ;  /* 0x0000003143027223 */ /* 0x040fe20000000002 */
[C---:B------:R-:W-:Y:S01]  /*6ba0*/  FFMA R3, R67.reuse, R50, R3 ;  /* 0x0000003243037223 */ /* 0x040fe20000000003 */
[----:B------:R-:W-:Y:S01]  /*6bb0*/  FMUL R13, R66, R52 ;  /* 0x00000034420d7220 */ /* 0x000fe20000400000 */
[----:B------:R-:W1:Y:S01]  /*6bc0*/  LDTM.16dp256bit.x2 R4, tmem[UR4+0x40] ;  /* 0x00004004000479ee */ /* 0x000e6200080a0000 */
[----:B------:R-:W-:Y:S01]  /*6bd0*/  NOP ;  /* 0x0000000000007918 */ /* 0x000fe20000000000 */
[----:B------:R-:W-:Y:S01]  /*6be0*/  F2FP.F16.F32.PACK_AB R48, R2, R0 ;  /* 0x000000000230723e */ /* 0x000fe200000000ff */
[----:B------:R-:W-:Y:S01]  /*6bf0*/  FFMA R12, R67, R51, R12 ;  /* 0x00000033430c7223 */ /* 0x000fe2000000000c */
[--C-:B------:R-:W-:Y:S02]  /*6c00*/  HADD2.F32 R52, -RZ, R74.reuse.H0_H0 ;  /* 0x2000004aff347230 */ /* 0x100fe40000004100 */
[C---:B------:R-:W-:Y:S01]  /*6c10*/  FMUL R14, R66.reuse, R53 ;  /* 0x00000035420e7220 */ /* 0x040fe20000400000 */
[----:B------:R-:W-:Y:S01]  /*6c20*/  R2UR UR5, R17 ;  /* 0x00000000110572ca */ /* 0x000fe200000e0000 */
[----:B------:R-:W-:Y:S01]  /*6c30*/  FMUL R15, R66, R54 ;  /* 0x00000036420f7220 */ /* 0x000fe20000400000 */
[----:B------:R-:W-:Y:S01]  /*6c40*/  HADD2.F32 R53, -RZ, R74.H1_H1 ;  /* 0x3000004aff357230 */ /* 0x000fe20000004100 */
[----:B------:R-:W-:Y:S01]  /*6c50*/  F2FP.F16.F32.PACK_AB R49, R12, R3 ;  /* 0x000000030c31723e */ /* 0x000fe200000000ff */
[C---:B------:R-:W-:Y:S01]  /*6c60*/  FFMA R13, R67.reuse, R52, R13 ;  /* 0x00000034430d7223 */ /* 0x040fe2000000000d */
[C---:B------:R-:W-:Y:S01]  /*6c70*/  FMUL R17, R66.reuse, R55 ;  /* 0x0000003742117220 */ /* 0x040fe20000400000 */
[--C-:B------:R-:W-:Y:S02]  /*6c80*/  HADD2.F32 R54, -RZ, R75.reuse.H0_H0 ;  /* 0x2000004bff367230 */ /* 0x100fe40000004100 */
[C---:B------:R-:W-:Y:S01]  /*6c90*/  FFMA R14, R67.reuse, R53, R14 ;  /* 0x00000035430e7223 */ /* 0x040fe2000000000e */
[----:B------:R-:W-:Y:S02]  /*6ca0*/  HADD2.F32 R55, -RZ, R75.H1_H1 ;  /* 0x3000004bff377230 */ /* 0x000fe40000004100 */
[C---:B------:R-:W-:Y:S01]  /*6cb0*/  FMUL R20, R66.reuse, R42 ;  /* 0x0000002a42147220 */ /* 0x040fe20000400000 */
[----:B------:R-:W-:Y:S01]  /*6cc0*/  FMUL R21, R66, R43 ;  /* 0x0000002b42157220 */ /* 0x000fe20000400000 */
[--C-:B------:R-:W-:Y:S01]  /*6cd0*/  HADD2.F32 R42, -RZ, R68.reuse.H0_H0 ;  /* 0x20000044ff2a7230 */ /* 0x100fe20000004100 */
[----:B------:R-:W-:Y:S01]  /*6ce0*/  F2FP.F16.F32.PACK_AB R50, R14, R13 ;  /* 0x0000000d0e32723e */ /* 0x000fe200000000ff */
[C---:B------:R-:W-:Y:S01]  /*6cf0*/  FFMA R15, R67.reuse, R54, R15 ;  /* 0x00000036430f7223 */ /* 0x040fe2000000000f */
[----:B------:R-:W-:Y:S01]  /*6d00*/  FFMA R17, R67, R55, R17 ;  /* 0x0000003743117223 */ /* 0x000fe20000000011 */
[----:B------:R-:W-:Y:S01]  /*6d10*/  UIADD3 UR5, UPT, UPT, UR5, 0x1d0, URZ ;  /* 0x000001d005057890 */ /* 0x000fe2000fffe0ff */
[C---:B------:R-:W-:Y:S01]  /*6d20*/  FMUL R18, R66.reuse, R40 ;  /* 0x0000002842127220 */ /* 0x040fe20000400000 */
[----:B------:R-:W-:Y:S02]  /*6d30*/  HADD2.F32 R43, -RZ, R68.H1_H1 ;  /* 0x30000044ff2b7230 */ /* 0x000fe40000004100 */
[C---:B------:R-:W-:Y:S01]  /*6d40*/  FMUL R22, R66.reuse, R44 ;  /* 0x0000002c42167220 */ /* 0x040fe20000400000 */
[----:B------:R-:W-:Y:S01]  /*6d50*/  UPRMT UR5, UR37, 0x654, UR5 ;  /* 0x0000065425057896 */ /* 0x000fe20008000005 */
[----:B------:R-:W-:Y:S01]  /*6d60*/  F2FP.F16.F32.PACK_AB R51, R17, R15 ;  /* 0x0000000f1133723e */ /* 0x000fe200000000ff */
[C---:B------:R-:W-:Y:S01]  /*6d70*/  FFMA R18, R67.reuse, R42, R18 ;  /* 0x0000002a43127223 */ /* 0x040fe20000000012 */
[--C-:B------:R-:W-:Y:S02]  /*6d80*/  HADD2.F32 R44, -RZ, R69.reuse.H0_H0 ;  /* 0x20000045ff2c7230 */ /* 0x100fe40000004100 */
[C---:B------:R-:W-:Y:S01]  /*6d90*/  FMUL R19, R66.reuse, R41 ;  /* 0x0000002942137220 */ /* 0x040fe20000400000 */
[C---:B------:R-:W-:Y:S01]  /*6da0*/  FMUL R23, R66.reuse, R45 ;  /* 0x0000002d42177220 */ /* 0x040fe20000400000 */
[----:B------:R-:W-:Y:S02]  /*6db0*/  HADD2.F32 R45, -RZ, R69.H1_H1 ;  /* 0x30000045ff2d7230 */ /* 0x000fe40000004100 */
[C---:B------:R-:W-:Y:S01]  /*6dc0*/  FMUL R40, R66.reuse, R46 ;  /* 0x0000002e42287220 */ /* 0x040fe20000400000 */
[C---:B------:R-:W-:Y:S01]  /*6dd0*/  FFMA R19, R67.reuse, R43, R19 ;  /* 0x0000002b43137223 */ /* 0x040fe20000000013 */
[--C-:B------:R-:W-:Y:S01]  /*6de0*/  HADD2.F32 R46, -RZ, R70.reuse.H0_H0 ;  /* 0x20000046ff2e7230 */ /* 0x100fe20000004100 */
[----:B-1----:R-:W-:Y:S01]  /*6df0*/  SYNCS.ARRIVE.TRANS64.RED.A1T0 RZ, [UR5], RZ ;  /* 0x000000ffffff79a7 */ /* 0x002fe20008100405 */
[C---:B------:R-:W-:Y:S01]  /*6e00*/  FFMA R20, R67.reuse, R44, R20 ;  /* 0x0000002c43147223 */ /* 0x040fe20000000014 */
[----:B------:R-:W-:Y:S01]  /*6e10*/  FFMA R21, R67, R45, R21 ;  /* 0x0000002d43157223 */ /* 0x000fe20000000015 */
[--C-:B------:R-:W-:Y:S01]  /*6e20*/  HADD2.F32 R68, -RZ, R71.reuse.H0_H0 ;  /* 0x20000047ff447230 */ /* 0x100fe20000004100 */
[----:B------:R-:W-:Y:S01]  /*6e30*/  F2FP.F16.F32.PACK_AB R12, R19, R18 ;  /* 0x00000012130c723e */ /* 0x000fe200000000ff */
[----:B------:R-:W-:Y:S01]  /*6e40*/  FFMA R22, R67, R46, R22 ;  /* 0x0000002e43167223 */ /* 0x000fe20000000016 */
[C---:B------:R-:W-:Y:S01]  /*6e50*/  FMUL R41, R66.reuse, R47 ;  /* 0x0000002f42297220 */ /* 0x040fe20000400000 */
[----:B------:R-:W-:Y:S01]  /*6e60*/  HADD2.F32 R47, -RZ, R70.H1_H1 ;  /* 0x30000046ff2f7230 */ /* 0x000fe20000004100 */
[----:B------:R-:W-:Y:S01]  /*6e70*/  F2FP.F16.F32.PACK_AB R13, R21, R20 ;  /* 0x00000014150d723e */ /* 0x000fe200000000ff */
[----:B------:R-:W-:Y:S02]  /*6e80*/  HADD2.F32 R69, -RZ, R71.H1_H1 ;  /* 0x30000047ff457230 */ /* 0x000fe40000004100 */
[C---:B------:R-:W-:Y:S01]  /*6e90*/  FMUL R32, R66.reuse, R32 ;  /* 0x0000002042207220 */ /* 0x040fe20000400000 */
[--C-:B------:R-:W-:Y:S02]  /*6ea0*/  HADD2.F32 R70, -RZ, R76.reuse.H0_H0 ;  /* 0x2000004cff467230 */ /* 0x100fe40000004100 */
[C---:B------:R-:W-:Y:S01]  /*6eb0*/  FFMA R23, R67.reuse, R47, R23 ;  /* 0x0000002f43177223 */ /* 0x040fe20000000017 */
[----:B------:R-:W-:Y:S02]  /*6ec0*/  HADD2.F32 R71, -RZ, R76.H1_H1 ;  /* 0x3000004cff477230 */ /* 0x000fe40000004100 */
[C---:B------:R-:W-:Y:S01]  /*6ed0*/  FFMA R40, R67.reuse, R68, R40 ;  /* 0x0000004443287223 */ /* 0x040fe20000000028 */
[C---:B------:R-:W-:Y:S01]  /*6ee0*/  FFMA R41, R67.reuse, R69, R41 ;  /* 0x0000004543297223 */ /* 0x040fe20000000029 */
[----:B------:R-:W-:Y:S01]  /*6ef0*/  FFMA R32, R67, R70, R32 ;  /* 0x0000004643207223 */ /* 0x000fe20000000020 */
[----:B------:R-:W-:Y:S01]  /*6f00*/  F2FP.F16.F32.PACK_AB R14, R23, R22 ;  /* 0x00000016170e723e */ /* 0x000fe200000000ff */
[C---:B------:R-:W-:Y:S01]  /*6f10*/  FMUL R33, R66.reuse, R33 ;  /* 0x0000002142217220 */ /* 0x040fe20000400000 */
[--C-:B------:R-:W-:Y:S01]  /*6f20*/  HADD2.F32 R72, -RZ, R77.reuse.H0_H0 ;  /* 0x2000004dff487230 */ /* 0x100fe20000004100 */
[----:B------:R-:W-:Y:S01]  /*6f30*/  F2FP.F16.F32.PACK_AB R15, R41, R40 ;  /* 0x00000028290f723e */ /* 0x000fe200000000ff */
[C---:B------:R-:W-:Y:S01]  /*6f40*/  FMUL R34, R66.reuse, R34 ;  /* 0x0000002242227220 */ /* 0x040fe20000400000 */
[----:B------:R-:W-:Y:S02]  /*6f50*/  HADD2.F32 R73, -RZ, R77.H1_H1 ;  /* 0x3000004dff497230 */ /* 0x000fe40000004100 */
[C---:B------:R-:W-:Y:S01]  /*6f60*/  FFMA R33, R67.reuse, R71, R33 ;  /* 0x0000004743217223 */ /* 0x040fe20000000021 */
[C---:B------:R-:W-:Y:S01]  /*6f70*/  FMUL R35, R66.reuse, R35 ;  /* 0x0000002342237220 */ /* 0x040fe20000400000 */
[--C-:B------:R-:W-:Y:S02]  /*6f80*/  HADD2.F32 R74, -RZ, R78.reuse.H0_H0 ;  /* 0x2000004eff4a7230 */ /* 0x100fe40000004100 */
[----:B------:R-:W-:Y:S01]  /*6f90*/  FFMA R34, R67, R72, R34 ;  /* 0x0000004843227223 */ /* 0x000fe20000000022 */
[C---:B------:R-:W-:Y:S01]  /*6fa0*/  FMUL R36, R66.reuse, R36 ;  /* 0x0000002442247220 */ /* 0x040fe20000400000 */
[----:B------:R-:W-:Y:S01]  /*6fb0*/  HADD2.F32 R75, -RZ, R78.H1_H1 ;  /* 0x3000004eff4b7230 */ /* 0x000fe20000004100 */
[----:B------:R-:W-:Y:S01]  /*6fc0*/  F2FP.F16.F32.PACK_AB R32, R33, R32 ;  /* 0x000000202120723e */ /* 0x000fe200000000ff */
[C---:B------:R-:W-:Y:S01]  /*6fd0*/  FFMA R35, R67.reuse, R73, R35 ;  /* 0x0000004943237223 */ /* 0x040fe20000000023 */
[C---:B------:R-:W-:Y:S01]  /*6fe0*/  FFMA R36, R67.reuse, R74, R36 ;  /* 0x0000004a43247223 */ /* 0x040fe20000000024 */
[C---:B------:R-:W-:Y:S01]  /*6ff0*/  FMUL R37, R66.reuse, R37 ;  /* 0x0000002542257220 */ /* 0x040fe20000400000 */
[--C-:B------:R-:W-:Y:S02]  /*7000*/  HADD2.F32 R76, -RZ, R79.reuse.H0_H0 ;  /* 0x2000004fff4c7230 */ /* 0x100fe40000004100 */
[C---:B------:R-:W-:Y:S01]  /*7010*/  FMUL R38, R66.reuse, R38 ;  /* 0x0000002642267220 */ /* 0x040fe20000400000 */
[----:B------:R-:W-:Y:S01]  /*7020*/  HADD2.F32 R77, -RZ, R79.H1_H1 ;  /* 0x3000004fff4d7230 */ /* 0x000fe20000004100 */
[----:B------:R-:W-:Y:S01]  /*7030*/  MOV R0, UR42 ;  /* 0x0000002a00007c02 */ /* 0x000fe20008000f00 */
[----:B------:R-:W-:Y:S01]  /*7040*/  FFMA R37, R67, R75, R37 ;  /* 0x0000004b43257223 */ /* 0x000fe20000000025 */
[----:B------:R-:W-:Y:S01]  /*7050*/  F2FP.F16.F32.PACK_AB R33, R35, R34 ;  /* 0x000000222321723e */ /* 0x000fe200000000ff */
[----:B------:R-:W-:Y:S01]  /*7060*/  FFMA R38, R67, R76, R38 ;  /* 0x0000004c43267223 */ /* 0x000fe20000000026 */
[----:B------:R-:W-:Y:S01]  /*7070*/  FMUL R39, R66, R39 ;  /* 0x0000002742277220 */ /* 0x000fe20000400000 */
[--C-:B------:R-:W-:Y:S01]  /*7080*/  HADD2.F32 R78, -RZ, R84.reuse.H0_H0 ;  /* 0x20000054ff4e7230 */ /* 0x100fe20000004100 */
[----:B------:R-:W-:Y:S01]  /*7090*/  F2FP.F16.F32.PACK_AB R34, R37, R36 ;  /* 0x000000242522723e */ /* 0x000fe200000000ff */
[----:B------:R-:W-:Y:S02]  /*70a0*/  IMAD R0, R0, 0x1400, R114 ;  /* 0x0000140000007824 */ /* 0x000fe400078e0272 */
[C---:B------:R-:W-:Y:S01]  /*70b0*/  FFMA R39, R67.reuse, R77, R39 ;  /* 0x0000004d43277223 */ /* 0x040fe20000000027 */
[C---:B------:R-:W-:Y:S01]  /*70c0*/  FMUL R24, R66.reuse, R24 ;  /* 0x0000001842187220 */ /* 0x040fe20000400000 */
[----:B------:R-:W-:Y:S02]  /*70d0*/  HADD2.F32 R79, -RZ, R84.H1_H1 ;  /* 0x30000054ff4f7230 */ /* 0x000fe40000004100 */
[C---:B------:R-:W-:Y:S01]  /*70e0*/  FMUL R25, R66.reuse, R25 ;  /* 0x0000001942197220 */ /* 0x040fe20000400000 */
[C---:B------:R-:W-:Y:S01]  /*70f0*/  FMUL R26, R66.reuse, R26 ;  /* 0x0000001a421a7220 */ /* 0x040fe20000400000 */
[----:B------:R-:W-:Y:S02]  /*7100*/  HADD2.F32 R81, -RZ, R85.H1_H1 ;  /* 0x30000055ff517230 */ /* 0x000fe40000004100 */
[C---:B------:R-:W-:Y:S01]  /*7110*/  FMUL R27, R66.reuse, R27 ;  /* 0x0000001b421b7220 */ /* 0x040fe20000400000 */
[--C-:B------:R-:W-:Y:S02]  /*7120*/  HADD2.F32 R82, -RZ, R86.reuse.H0_H0 ;  /* 0x20000056ff527230 */ /* 0x100fe40000004100 */
[C---:B------:R-:W-:Y:S01]  /*7130*/  FFMA R24, R67.reuse, R78, R24 ;  /* 0x0000004e43187223 */ /* 0x040fe20000000018 */
[C---:B------:R-:W-:Y:S01]  /*7140*/  FMUL R28, R66.reuse, R28 ;  /* 0x0000001c421c7220 */ /* 0x040fe20000400000 */
[----:B------:R-:W-:Y:S02]  /*7150*/  HADD2.F32 R83, -RZ, R86.H1_H1 ;  /* 0x30000056ff537230 */ /* 0x000fe40000004100 */
[C---:B------:R-:W-:Y:S01]  /*7160*/  FFMA R25, R67.reuse, R79, R25 ;  /* 0x0000004f43197223 */ /* 0x040fe20000000019 */
[C---:B------:R-:W-:Y:S01]  /*7170*/  FMUL R29, R66.reuse, R29 ;  /* 0x0000001d421d7220 */ /* 0x040fe20000400000 */
[--C-:B------:R-:W-:Y:S02]  /*7180*/  HADD2.F32 R84, -RZ, R87.reuse.H0_H0 ;  /* 0x20000057ff547230 */ /* 0x100fe40000004100 */
[C---:B------:R-:W-:Y:S01]  /*7190*/  FFMA R26, R67.reuse, R80, R26 ;  /* 0x00000050431a7223 */ /* 0x040fe2000000001a */
[C---:B------:R-:W-:Y:S01]  /*71a0*/  FMUL R30, R66.reuse, R30 ;  /* 0x0000001e421e7220 */ /* 0x040fe20000400000 */
[----:B------:R-:W-:Y:S02]  /*71b0*/  HADD2.F32 R85, -RZ, R87.H1_H1 ;  /* 0x30000057ff557230 */ /* 0x000fe40000004100 */
[C---:B------:R-:W-:Y:S01]  /*71c0*/  FFMA R27, R67.reuse, R81, R27 ;  /* 0x00000051431b7223 */ /* 0x040fe2000000001b */
[----:B------:R-:W-:Y:S01]  /*71d0*/  FMUL R31, R66, R31 ;  /* 0x0000001f421f7220 */ /* 0x000fe20000400000 */
[--C-:B------:R-:W-:Y:S01]  /*71e0*/  HADD2.F32 R86, -RZ, R92.reuse.H0_H0 ;  /* 0x2000005cff567230 */ /* 0x100fe20000004100 */
[----:B------:R-:W-:Y:S01]  /*71f0*/  LEA R0, R0, UR40, 0x1 ;  /* 0x0000002800007c11 */ /* 0x000fe2000f8e08ff */
[C---:B------:R-:W-:Y:S01]  /*7200*/  FFMA R28, R67.reuse, R82, R28 ;  /* 0x00000052431c7223 */ /* 0x040fe2000000001c */
[----:B------:R-:W-:Y:S02]  /*7210*/  HADD2.F32 R87, -RZ, R92.H1_H1 ;  /* 0x3000005cff577230 */ /* 0x000fe40000004100 */
[C---:B------:R-:W-:Y:S01]  /*7220*/  FMUL R4, R66.reuse, R4 ;  /* 0x0000000442047220 */ /* 0x040fe20000400000 */
[C---:B------:R-:W-:Y:S01]  /*7230*/  FFMA R29, R67.reuse, R83, R29 ;  /* 0x00000053431d7223 */ /* 0x040fe2000000001d */
[----:B------:R1:W-:Y:S01]  /*7240*/  STSM.16.M88.4 [R0+0x300], R48 ;  /* 0x0003003000007844 */ /* 0x0003e20000000200 */
[--C-:B------:R-:W-:Y:S02]  /*7250*/  HADD2.F32 R88, -RZ, R93.reuse.H0_H0 ;  /* 0x2000005dff587230 */ /* 0x100fe40000004100 */
[C---:B------:R-:W-:Y:S01]  /*7260*/  FMUL R5, R66.reuse, R5 ;  /* 0x0000000542057220 */ /* 0x040fe20000400000 */
[C---:B------:R-:W-:Y:S04]  /*7270*/  FFMA R30, R67.reuse, R84, R30 ;  /* 0x00000054431e7223 */ /* 0x040fe8000000001e */
[----:B------:R1:W-:Y:S01]  /*7280*/  STSM.16.M88.4 [R0+0xb00], R12 ;  /* 0x000b000c00007844 */ /* 0x0003e20000000200 */
[----:B------:R-:W-:Y:S02]  /*7290*/  HADD2.F32 R89, -RZ, R93.H1_H1 ;  /* 0x3000005dff597230 */ /* 0x000fe40000004100 */
[C---:B------:R-:W-:Y:S01]  /*72a0*/  FMUL R6, R66.reuse, R6 ;  /* 0x0000000642067220 */ /* 0x040fe20000400000 */
[C---:B------:R-:W-:Y:S01]  /*72b0*/  FFMA R31, R67.reuse, R85, R31 ;  /* 0x00000055431f7223 */ /* 0x040fe2000000001f */
[--C-:B------:R-:W-:Y:S02]  /*72c0*/  HADD2.F32 R90, -RZ, R94.reuse.H0_H0 ;  /* 0x2000005eff5a7230 */ /* 0x100fe40000004100 */
[C---:B------:R-:W-:Y:S01]  /*72d0*/  FMUL R7, R66.reuse, R7 ;  /* 0x0000000742077220 */ /* 0x040fe20000400000 */
[C---:B------:R-:W-:Y:S01]  /*72e0*/  FFMA R4, R67.reuse, R86, R4 ;  /* 0x0000005643047223 */ /* 0x040fe20000000004 */
        /* <DEDUP_REMOVED lines=8> */
[----:B------:R-:W-:Y:S01]  /*7370*/  FFMA R7, R67, R89, R7 ;  /* 0x0000005943077223 */ /* 0x000fe20000000007 */
[----:B------:R-:W-:Y:S01]  /*7380*/  FMUL R11, R66, R11 ;  /* 0x0000000b420b7220 */ /* 0x000fe20000400000 */
[----:B------:R-:W-:Y:S01]  /*7390*/  F2FP.F16.F32.PACK_AB R35, R39, R38 ;  /* 0x000000262723723e */ /* 0x000fe200000000ff */
[C---:B------:R-:W-:Y:S01]  /*73a0*/  FFMA R8, R67.reuse, R90, R8 ;  /* 0x0000005a43087223 */ /* 0x040fe20000000008 */
[----:B------:R-:W-:Y:S01]  /*73b0*/  FFMA R9, R67, R91, R9 ;  /* 0x0000005b43097223 */ /* 0x000fe20000000009 */
[----:B------:R-:W-:Y:S01]  /*73c0*/  F2FP.F16.F32.PACK_AB R24, R25, R24 ;  /* 0x000000181918723e */ /* 0x000fe200000000ff */
[----:B------:R-:W-:Y:S01]  /*73d0*/  FFMA R10, R67, R92, R10 ;  /* 0x0000005c430a7223 */ /* 0x000fe2000000000a */
[----:B------:R1:W-:Y:S01]  /*73e0*/  STSM.16.M88.4 [R0+0x1300], R32 ;  /* 0x0013002000007844 */ /* 0x0003e20000000200 */
[----:B------:R-:W-:Y:S01]  /*73f0*/  F2FP.F16.F32.PACK_AB R25, R27, R26 ;  /* 0x0000001a1b19723e */ /* 0x000fe200000000ff */
[----:B------:R-:W-:Y:S01]  /*7400*/  FFMA R11, R67, R93, R11 ;  /* 0x0000005d430b7223 */ /* 0x000fe2000000000b */
[----:B------:R-:W-:Y:S01]  /*7410*/  F2FP.F16.F32.PACK_AB R26, R29, R28 ;  /* 0x0000001c1d1a723e */ /* 0x000fe200000000ff */
[----:B------:R-:W-:Y:S01]  /*7420*/  UIADD3 UR24, UPT, UPT, UR42, 0x1, URZ ;  /* 0x000000012a187890 */ /* 0x000fe2000fffe0ff */
[----:B------:R-:W-:Y:S01]  /*7430*/  F2FP.F16.F32.PACK_AB R27, R31, R30 ;  /* 0x0000001e1f1b723e */ /* 0x000fe200000000ff */
[----:B------:R-:W-:Y:S01]  /*7440*/  BSSY.RECONVERGENT B0, `(.L_x_115) ;  /* 0x000002e000007945 */ /* 0x000fe20003800200 */
[----:B------:R-:W-:Y:S02]  /*7450*/  F2FP.F16.F32.PACK_AB R4, R5, R4 ;  /* 0x000000040504723e */ /* 0x000fe400000000ff */
[----:B------:R-:W-:Y:S01]  /*7460*/  F2FP.F16.F32.PACK_AB R5, R7, R6 ;  /* 0x000000060705723e */ /* 0x000fe200000000ff */
[----:B------:R1:W-:Y:S01]  /*7470*/  STSM.16.M88.4 [R0+0x1b00], R24 ;  /* 0x001b001800007844 */ /* 0x0003e20000000200 */
[----:B------:R-:W-:Y:S02]  /*7480*/  F2FP.F16.F32.PACK_AB R6, R9, R8 ;  /* 0x000000080906723e */ /* 0x000fe400000000ff */
[----:B------:R-:W-:Y:S05]  /*7490*/  F2FP.F16.F32.PACK_AB R7, R11, R10 ;  /* 0x0000000a0b07723e */ /* 0x000fea00000000ff */
[----:B------:R1:W-:Y:S01]  /*74a0*/  STSM.16.M88.4 [R0+0x2300], R4 ;  /* 0x0023000400007844 */ /* 0x0003e20000000200 */
[----:B------:R-:W-:Y:S01]  /*74b0*/  @!PT LDS RZ, [RZ] ;  /* 0x00000000fffff984 */ /* 0x000fe20000000800 */
[----:B------:R-:W-:Y:S01]  /*74c0*/  @!PT LDS RZ, [RZ] ;  /* 0x00000000fffff984 */ /* 0x000fe20000000800 */
[----:B------:R-:W-:Y:S01]  /*74d0*/  @!PT LDS RZ, [RZ] ;  /* 0x00000000fffff984 */ /* 0x000fe20000000800 */
[----:B------:R-:W-:Y:S01]  /*74e0*/  @!PT LDS RZ, [RZ] ;  /* 0x00000000fffff984 */ /* 0x000fe20000000800 */
[----:B------:R2:W-:Y:S07]  /*74f0*/  MEMBAR.ALL.CTA ;  /* 0x0000000000007992 */ /* 0x0005ee0000008000 */
[----:B--2---:R-:W2:Y:S02]  /*7500*/  FENCE.VIEW.ASYNC.S ;  /* 0x00000000000073c6 */ /* 0x004ea40000000000 */
[----:B--2---:R-:W-:Y:S06]  /*7510*/  BAR.SYNC.DEFER_BLOCKING 0x1, 0x80 ;  /* 0x0042000000007b1d */ /* 0x004fec0000010000 */
[----:B------:R-:W-:Y:S05]  /*7520*/  @P0 BRA `(.L_x_116) ;  /* 0x00000000007c0947 */ /* 0x000fea0003800000 */
[----:B------:R-:W-:Y:S01]  /*7530*/  R2UR UR13, R108 ;  /* 0x000000006c0d72ca */ /* 0x000fe200000e0000 */
[----:B------:R-:W-:Y:S01]  /*7540*/  UIADD3 UR26, UP0, UPT, UR48, 0x680, URZ ;  /* 0x00000680301a7890 */ /* 0x000fe2000ff1e0ff */
[----:B------:R-:W-:Y:S01]  /*7550*/  R2UR UR14, R109 ;  /* 0x000000006d0e72ca */ /* 0x000fe200000e0000 */
[----:B------:R-:W-:Y:S02]  /*7560*/  UIMAD UR16, UR42, 0x2800, UR40 ;  /* 0x000028002a1078a4 */ /* 0x000fe4000f8e0228 */
[----:B------:R-:W-:Y:S02]  /*7570*/  UIADD3.X UR27, UPT, UPT, URZ, UR49, URZ, UP0, !UPT ;  /* 0x00000031ff1b7290 */ /* 0x000fe400087fe4ff */
[----:B------:R-:W-:Y:S01]  /*7580*/  UIADD3 UR12, UPT, UPT, UR16, 0x300, URZ ;  /* 0x00000300100c7890 */ /* 0x000fe2000fffe0ff */
[----:B------:R-:W-:Y:S01]  /*7590*/  UMOV UR15, UR36 ;  /* 0x00000024000f7c82 */ /* 0x000fe20008000000 */
[----:B------:R-:W-:Y:S01]  /*75a0*/  UIADD3 UR8, UPT, UPT, UR16, 0xb00, URZ ;  /* 0x00000b0010087890 */ /* 0x000fe2000fffe0ff */
[----:B------:R-:W-:Y:S03]  /*75b0*/  UMOV UR11, UR36 ;  /* 0x00000024000b7c82 */ /* 0x000fe60008000000 */
[----:B------:R-:W-:Y:S02]  /*75c0*/  UIMAD UR13, UR13, 0x50, URZ ;  /* 0x000000500d0d78a4 */ /* 0x000fe4000f8e02ff */
[----:B------:R-:W-:Y:S02]  /*75d0*/  USHF.L.U32 UR14, UR14, 0x6, URZ ;  /* 0x000000060e0e7899 */ /* 0x000fe400080006ff */
[----:B------:R-:W-:Y:S02]  /*75e0*/  UIADD3 UR9, UPT, UPT, UR13, 0x10, URZ ;  /* 0x000000100d097890 */ /* 0x000fe4000fffe0ff */
[----:B------:R-:W-:Y:S02]  /*75f0*/  UIADD3 UR4, UPT, UPT, UR16, 0x1300, URZ ;  /* 0x0000130010047890 */ /* 0x000fe4000fffe0ff */
[----:B------:R-:W-:Y:S01]  /*7600*/  UIADD3 UR5, UPT, UPT, UR13, 0x20, URZ ;  /* 0x000000200d057890 */ /* 0x000fe2000fffe0ff */
[----:B------:R-:W-:Y:S02]  /*7610*/  UMOV UR10, UR14 ;  /* 0x0000000e000a7c82 */ /* 0x000fe40008000000 */
[----:B------:R2:W-:Y:S01]  /*7620*/  UTMASTG.3D [UR12], [UR26] ;  /* 0x0000000c1a0073b5 */ /* 0x0005e20008010000 */
[----:B------:R-:W-:Y:S01]  /*7630*/  UMOV UR7, UR36 ;  /* 0x0000002400077c82 */ /* 0x000fe20008000000 */
[----:B------:R-:W-:Y:S01]  /*7640*/  UMOV UR6, UR14 ;  /* 0x0000000e00067c82 */ /* 0x000fe20008000000 */
[----:B------:R-:W-:Y:S02]  /*7650*/  UIADD3 UR20, UPT, UPT, UR16, 0x1b00, URZ ;  /* 0x00001b0010147890 */ /* 0x000fe4000fffe0ff */
[----:B------:R-:W-:Y:S01]  /*7660*/  UIADD3 UR21, UPT, UPT, UR13, 0x30, URZ ;  /* 0x000000300d157890 */ /* 0x000fe2000fffe0ff */
[----:B------:R-:W-:Y:S01]  /*7670*/  UMOV UR23, UR36 ;  /* 0x0000002400177c82 */ /* 0x000fe20008000000 */
[----:B------:R2:W-:Y:S01]  /*7680*/  UTMASTG.3D [UR8], [UR26] ;  /* 0x000000081a0073b5 */ /* 0x0005e20008010000 */
[----:B------:R-:W-:Y:S01]  /*7690*/  UMOV UR22, UR14 ;  /* 0x0000000e00167c82 */ /* 0x000fe20008000000 */
[----:B------:R-:W-:Y:S02]  /*76a0*/  UIADD3 UR16, UPT, UPT, UR16, 0x2300, URZ ;  /* 0x0000230010107890 */ /* 0x000fe4000fffe0ff */
[----:B------:R-:W-:Y:S01]  /*76b0*/  UIADD3 UR17, UPT, UPT, UR13, 0x40, URZ ;  /* 0x000000400d117890 */ /* 0x000fe2000fffe0ff */
[----:B------:R-:W-:Y:S01]  /*76c0*/  UMOV UR19, UR36 ;  /* 0x0000002400137c82 */ /* 0x000fe20008000000 */
[----:B------:R-:W-:Y:S01]  /*76d0*/  UMOV UR18, UR14 ;  /* 0x0000000e00127c82 */ /* 0x000fe20008000000 */
[----:B------:R2:W-:Y:S01]  /*76e0*/  UTMASTG.3D [UR4], [UR26] ;  /* 0x000000041a0073b5 */ /* 0x0005e20008010000 */
[----:B------:R2:W-:Y:S05]  /*76f0*/  UTMASTG.3D [UR20], [UR26] ;  /* 0x000000141a0073b5 */ /* 0x0005ea0008010000 */
[----:B------:R2:W-:Y:S02]  /*7700*/  UTMASTG.3D [UR16], [UR26] ;  /* 0x000000101a0073b5 */ /* 0x0005e40008010000 */
[----:B--2---:R0:W-:Y:S02]  /*7710*/  UTMACMDFLUSH ;  /* 0x00000000000079b7 */ /* 0x0041e40000000000 */
.L_x_116:
[----:B------:R-:W-:Y:S05]  /*7720*/  BSYNC.RECONVERGENT B0 ;  /* 0x0000000000007941 */ /* 0x000fea0003800200 */
.L_x_115:
[----:B------:R-:W-:Y:S04]  /*7730*/  BSSY.RECONVERGENT B0, `(.L_x_117) ;  /* 0x0000003000007945 */ /* 0x000fe80003800200 */
[----:B------:R-:W-:Y:S05]  /*7740*/  @P0 BRA `(.L_x_118) ;  /* 0x0000000000040947 */ /* 0x000fea0003800000 */
[----:B------:R-:W-:Y:S04]  /*7750*/  DEPBAR.LE SB0, 0x0 ;  /* 0x000080000000791a */ /* 0x000fe80000000000 */
.L_x_118:
[----:B------:R-:W-:Y:S05]  /*7760*/  BSYNC.RECONVERGENT B0 ;  /* 0x0000000000007941 */ /* 0x000fea0003800200 */
.L_x_117:
[----:B------:R-:W-:Y:S01]  /*7770*/  BAR.SYNC.DEFER_BLOCKING 0x1, 0x80 ;  /* 0x0042000000007b1d */ /* 0x000fe20000010000 */
[----:B------:R-:W-:Y:S01]  /*7780*/  UIADD3 UR41, UPT, UPT, UR41, 0x1, URZ ;  /* 0x0000000129297890 */ /* 0x000fe2000fffe0ff */
[----:B------:R-:W-:Y:S03]  /*7790*/  IADD3 R65, PT, PT, R65, 0x1, RZ ;  /* 0x0000000141417810 */ /* 0x000fe60007ffe0ff */
[----:B------:R-:W-:Y:S09]  /*77a0*/  UISETP.NE.AND UP0, UPT, UR41, URZ, UPT ;  /* 0x000000ff2900728c */ /* 0x000ff2000bf05270 */
[----:B------:R-:W-:Y:S05]  /*77b0*/  BRA.U !UP0, `(.L_x_119) ;  /* 0x0000000108287547 */ /* 0x000fea000b800000 */
[----:B------:R-:W-:Y:S01]  /*77c0*/  ISETP.NE.AND P0, PT, R124, RZ, PT ;  /* 0x000000ff7c00720c */ /* 0x000fe20003f05270 */
[----:B-1----:R-:W-:Y:S11]  /*77d0*/  IMAD.U32 R0, RZ, RZ, UR37 ;  /* 0x00000025ff007e24 */ /* 0x002ff6000f8e00ff */
[----:B------:R-:W-:Y:S01]  /*77e0*/  @!UPT UIADD3 URZ, UPT, UPT, URZ, URZ, URZ ;  /* 0x000000fffffff290 */ /* 0x000fe2000fffe0ff */
[C---:B------:R-:W-:Y:S01]  /*77f0*/  @P0 LEA R2, R117.reuse, UR40, 0x3 ;  /* 0x0000002875020c11 */ /* 0x040fe2000f8e18ff */
[----:B------:R-:W-:Y:S04]  /*7800*/  VIADD R117, R117, 0x1 ;  /* 0x0000000175757836 */ /* 0x000fe80000000000 */
[----:B------:R-:W-:Y:S05]  /*7810*/  @P0 VIADD R2, R2, 0x170 ;  /* 0x0000017002020836 */ /* 0x000fea0000000000 */
[----:B------:R-:W-:Y:S04]  /*7820*/  @P0 PRMT R0, R0, 0x654, R2 ;  /* 0x0000065400000816 */ /* 0x000fe80000000002 */
[----:B------:R2:W-:Y:S01]  /*7830*/  @P0 SYNCS.ARRIVE.TRANS64.RED.A1T0 RZ, [R0+URZ], RZ ;  /* 0x000000ff00ff09a7 */ /* 0x0005e200081004ff */
[C---:B------:R-:W-:Y:S04]  /*7840*/  ISETP.NE.AND P0, PT, R117.reuse, 0x2, PT ;  /* 0x000000027500780c */ /* 0x040fe80003f05270 */
[----:B------:R-:W-:Y:S09]  /*7850*/  SEL R117, R117, RZ, P0 ;  /* 0x000000ff75757207 */ /* 0x000ff20000000000 */
.L_x_119:
[----:B------:R-:W-:Y:S01]  /*7860*/  ISETP.NE.AND P2, PT, R122, RZ, PT ;  /* 0x000000ff7a00720c */ /* 0x000fe20003f45270 */
[----:B------:R-:W-:Y:S01]  /*7870*/  UISETP.NE.AND UP0, UPT, UR24, 0x2, UPT ;  /* 0x000000021800788c */ /* 0x000fe2000bf05270 */
[----:B------:R-:W-:Y:S01]  /*7880*/  ISETP.NE.AND P0, PT, R123, 0x2, PT ;  /* 0x000000027b00780c */ /* 0x000fe20003f05270 */
[----:B------:R-:W-:Y:S01]  /*7890*/  IMAD.IADD R108, R63, 0x1, R106 ;  /* 0x000000013f6c7824 */ /* 0x000fe200078e026a */
[----:B------:R-:W-:Y:S01]  /*78a0*/  ISETP.NE.AND P1, PT, R65, 0x4, PT ;  /* 0x000000044100780c */ /* 0x000fe20003f25270 */
[----:B------:R-:W-:Y:S01]  /*78b0*/  USEL UR4, URZ, 0x1, UP0 ;  /* 0x00000001ff047887 */ /* 0x000fe20008000000 */
[----:B------:R-:W-:Y:S01]  /*78c0*/  SEL R2, RZ, 0x1, P0 ;  /* 0x00000001ff027807 */ /* 0x000fe20000000000 */
[----:B------:R-:W-:Y:S01]  /*78d0*/  USEL UR42, UR24, URZ, UP0 ;  /* 0x000000ff182a7287 */ /* 0x000fe20008000000 */
[----:B-12---:R-:W-:Y:S01]  /*78e0*/  SEL R0, RZ, 0x1, P1 ;  /* 0x00000001ff007807 */ /* 0x006fe20000800000 */
[----:B------:R-:W-:Y:S01]  /*78f0*/  IMAD.IADD R109, R64, 0x1, R107 ;  /* 0x00000001406d7824 */ /* 0x000fe200078e026b */
[----:B------:R-:W-:Y:S02]  /*7900*/  LOP3.LUT R118, R118, R2, RZ, 0x3c, !PT ;  /* 0x0000000276767212 */ /* 0x000fe400078e3cff */
[----:B------:R-:W-:Y:S02]  /*7910*/  LOP3.LUT R120, R120, UR4, RZ, 0x3c, !PT ;  /* 0x0000000478787c12 */ /* 0x000fe4000f8e3cff */
[----:B------:R-:W-:Y:S02]  /*7920*/  @P2 R2UR UR36, R116 ;  /* 0x00000000742422ca */ /* 0x000fe400000e0000 */
[----:B------:R-:W-:Y:S02]  /*7930*/  LOP3.LUT R119, R119, R0, RZ, 0x3c, !PT ;  /* 0x0000000077777212 */ /* 0x000fe400078e3cff */
[----:B------:R-:W-:Y:S02]  /*7940*/  SEL R123, R123, RZ, P0 ;  /* 0x000000ff7b7b7207 */ /* 0x000fe40000000000 */
[----:B------:R-:W-:Y:S01]  /*7950*/  SEL R65, R65, RZ, P1 ;  /* 0x000000ff41417207 */ /* 0x000fe20000800000 */
[----:B------:R-:W-:Y:S08]  /*7960*/  @P2 BRA `(.L_x_120) ;  /* 0xffffffdc001c2947 */ /* 0x000ff0000383ffff */
[----:B------:R-:W-:-:S09]  /*7970*/  UISETP.NE.AND UP0, UPT, UR44, URZ, UPT ;  /* 0x000000ff2c00728c */ /* 0x000fd2000bf05270 */
[----:B------:R-:W-:Y:S05]  /*7980*/  BRA.U !UP0, `(.L_x_121) ;  /* 0x0000000108487547 */ /* 0x000fea000b800000 */
[----:B------:R-:W1:Y:S02]  /*7990*/  LDCU.64 UR4, c[0x0][0x890] ;  /* 0x00011200ff0477ac */ /* 0x000e640008000a00 */
[----:B-1----:R-:W-:-:S04]  /*79a0*/  UISETP.NE.U32.AND UP0, UPT, UR4, URZ, UPT ;  /* 0x000000ff0400728c */ /* 0x002fc8000bf05070 */
[----:B------:R-:W-:-:S09]  /*79b0*/  UISETP.NE.AND.EX UP0, UPT, UR5, URZ, UPT, UP0 ;  /* 0x000000ff0500728c */ /* 0x000fd2000bf05300 */
[----:B------:R-:W-:Y:S05]  /*79c0*/  BRA.U UP0, `(.L_x_122) ;  /* 0x00000001000c7547 */ /* 0x000fea000b800000 */
[----:B------:R-:W-:-:S13]  /*79d0*/  FSETP.NEU.AND P0, PT, R67, RZ, PT ;  /* 0x000000ff4300720b */ /* 0x000fda0003f0d000 */
[----:B------:R-:W-:Y:S05]  /*79e0*/  @!P0 EXIT ;  /* 0x000000000000894d */ /* 0x000fea0003800000 */
[----:B------:R-:W-:Y:S05]  /*79f0*/  BRA `(.L_x_121) ;  /* 0x00000000002c7947 */ /* 0x000fea0003800000 */
.L_x_122:
[----:B------:R-:W-:Y:S01]  /*7a00*/  LOP3.LUT P0, RZ, R110, 0xff, RZ, 0xc0, !PT ;  /* 0x000000ff6eff7812 */ /* 0x000fe2000780c0ff */
[----:B------:R-:W-:-:S12]  /*7a10*/  BSSY.RECONVERGENT B0, `(.L_x_121) ;  /* 0x0000009000007945 */ /* 0x000fd80003800200 */
[----:B------:R-:W-:Y:S05]  /*7a20*/  @P0 BRA `(.L_x_123) ;  /* 0x0000000000140947 */ /* 0x000fea0003800000 */
[----:B------:R-:W1:Y:S02]  /*7a30*/  LDCU.64 UR4, c[0x0][0x888] ;  /* 0x00011100ff0477ac */ /* 0x000e640008000a00 */
[----:B-1----:R-:W-:-:S04]  /*7a40*/  ISETP.NE.U32.AND P0, PT, RZ, UR4, PT ;  /* 0x00000004ff007c0c */ /* 0x002fc8000bf05070 */
[----:B------:R-:W-:-:S13]  /*7a50*/  ISETP.NE.AND.EX P0, PT, RZ, UR5, PT, P0 ;  /* 0x00000005ff007c0c */ /* 0x000fda000bf05300 */
[----:B------:R-:W-:Y:S05]  /*7a60*/  @!P0 EXIT ;  /* 0x000000000000894d */ /* 0x000fea0003800000 */
[----:B------:R-:W-:Y:S05]  /*7a70*/  BRA `(.L_x_124) ;  /* 0x0000000000087947 */ /* 0x000fea0003800000 */
.L_x_123:
[----:B------:R-:W-:-:S13]  /*7a80*/  FSETP.NEU.AND P0, PT, R67, RZ, PT ;  /* 0x000000ff4300720b */ /* 0x000fda0003f0d000 */
[----:B------:R-:W-:Y:S05]  /*7a90*/  @!P0 EXIT ;  /* 0x000000000000894d */ /* 0x000fea0003800000 */
.L_x_124:
[----:B------:R-:W-:Y:S05]  /*7aa0*/  BSYNC.RECONVERGENT B0 ;  /* 0x0000000000007941 */ /* 0x000fea0003800200 */
.L_x_121:
[----:B------:R-:W-:-:S04]  /*7ab0*/  DEPBAR.LE SB0, 0x0 ;  /* 0x000080000000791a */ /* 0x000fc80000000000 */
[----:B------:R-:W-:Y:S05]  /*7ac0*/  EXIT ;  /* 0x000000000000794d */ /* 0x000fea0003800000 */
.L_x_20:
[----:B--2---:R2:W1:Y:S02]  /*7ad0*/  SYNCS.PHASECHK.TRANS64.TRYWAIT P0, [R2+URZ+0x200], R3 ;  /* 0x00020003020075a7 */ /* 0x00446400080011ff */
[----:B-1----:R-:W-:Y:S05]  /*7ae0*/  @!P0 NANOSLEEP.SYNCS 0x989680 ;  /* 0x009896800000895d */ /* 0x002fea0003900000 */
[----:B------:R-:W1:Y:S02]  /*7af0*/  @!P0 SYNCS.PHASECHK.TRANS64 P0, [R2+URZ+0x200], R3 ;  /* 0x00020003020085a7 */ /* 0x000e6400080010ff */
[----:B-1----:R-:W-:Y:S05]  /*7b00*/  @!P0 BRA `(.L_x_20) ;  /* 0xfffffffc00f08947 */ /* 0x002fea000383ffff */
[----:B------:R-:W-:Y:S05]  /*7b10*/  BRA `(.L_x_125) ;  /* 0xffffff9c003c7947 */ /* 0x000fea000383ffff */
.L_x_23:
[----:B-1----:R-:W-:Y:S07]  /*7b20*/  MOV R2, UR33 ;  /* 0x0000002100027c02 */ /* 0x002fee0008000f00 */
.L_x_126:
[----:B-1----:R1:W2:Y:S02]  /*7b30*/  SYNCS.PHASECHK.TRANS64.TRYWAIT P0, [R2+URZ+0xb0], R4 ;  /* 0x0000b004020075a7 */ /* 0x0022a400080011ff */
[----:B--2---:R-:W-:Y:S05]  /*7b40*/  @!P0 NANOSLEEP.SYNCS 0x989680 ;  /* 0x009896800000895d */ /* 0x004fea0003900000 */
[----:B------:R-:W2:Y:S02]  /*7b50*/  @!P0 SYNCS.PHASECHK.TRANS64 P0, [R2+URZ+0xb0], R4 ;  /* 0x0000b004020085a7 */ /* 0x000ea400080010ff */
[----:B--2---:R-:W-:Y:S05]  /*7b60*/  @!P0 BRA `(.L_x_126) ;  /* 0xfffffffc00f08947 */ /* 0x004fea000383ffff */
[----:B------:R-:W-:Y:S05]  /*7b70*/  BRA `(.L_x_22) ;  /* 0xffffff9c008c7947 */ /* 0x000fea000383ffff */
.L_x_29:
[----:B-1----:R-:W-:Y:S07]  /*7b80*/  MOV R2, UR17 ;  /* 0x0000001100027c02 */ /* 0x002fee0008000f00 */
.L_x_127:
[----:B-1----:R1:W2:Y:S02]  /*7b90*/  SYNCS.PHASECHK.TRANS64.TRYWAIT P0, [R2+URZ+0xb0], R4 ;  /* 0x0000b004020075a7 */ /* 0x0022a400080011ff */
[----:B--2---:R-:W-:Y:S05]  /*7ba0*/  @!P0 NANOSLEEP.SYNCS 0x989680 ;  /* 0x009896800000895d */ /* 0x004fea0003900000 */
[----:B------:R-:W2:Y:S02]  /*7bb0*/  @!P0 SYNCS.PHASECHK.TRANS64 P0, [R2+URZ+0xb0], R4 ;  /* 0x0000b004020085a7 */ /* 0x000ea400080010ff */
[----:B--2---:R-:W-:Y:S05]  /*7bc0*/  @!P0 BRA `(.L_x_127) ;  /* 0xfffffffc00f08947 */ /* 0x004fea000383ffff */
[----:B------:R-:W-:Y:S05]  /*7bd0*/  BRA `(.L_x_28) ;  /* 0xffffffa000347947 */ /* 0x000fea000383ffff */
.L_x_33:
[----:B-1----:R1:W2:Y:S02]  /*7be0*/  SYNCS.PHASECHK.TRANS64.TRYWAIT P0, [R2+URZ+0x190], R3 ;  /* 0x00019003020075a7 */ /* 0x0022a400080011ff */
[----:B--2---:R-:W-:Y:S05]  /*7bf0*/  @!P0 NANOSLEEP.SYNCS 0x989680 ;  /* 0x009896800000895d */ /* 0x004fea0003900000 */
[----:B------:R-:W2:Y:S02]  /*7c00*/  @!P0 SYNCS.PHASECHK.TRANS64 P0, [R2+URZ+0x190], R3 ;  /* 0x00019003020085a7 */ /* 0x000ea400080010ff */
[----:B--2---:R-:W-:Y:S05]  /*7c10*/  @!P0 BRA `(.L_x_33) ;  /* 0xfffffffc00f08947 */ /* 0x004fea000383ffff */
[----:B------:R-:W-:Y:S05]  /*7c20*/  BRA `(.L_x_128) ;  /* 0xffffffa000c47947 */ /* 0x000fea000383ffff */
.L_x_37:
[----:B----4-:R-:W-:-:S07]  /*7c30*/  MOV R0, UR5 ;  /* 0x0000000500007c02 */ /* 0x010fce0008000f00 */
.L_x_129:
[----:B-1----:R1:W2:Y:S02]  /*7c40*/  SYNCS.PHASECHK.TRANS64.TRYWAIT P0, [R0+URZ], R2 ;  /* 0x00000002000075a7 */ /* 0x0022a400080011ff */
[----:B--2---:R-:W-:Y:S05]  /*7c50*/  @!P0 NANOSLEEP.SYNCS 0x989680 ;  /* 0x009896800000895d */ /* 0x004fea0003900000 */
[----:B------:R-:W2:Y:S02]  /*7c60*/  @!P0 SYNCS.PHASECHK.TRANS64 P0, [R0+URZ], R2 ;  /* 0x00000002000085a7 */ /* 0x000ea400080010ff */
[----:B--2---:R-:W-:Y:S05]  /*7c70*/  @!P0 BRA `(.L_x_129) ;  /* 0xfffffffc00f08947 */ /* 0x004fea000383ffff */
[----:B------:R-:W-:Y:S05]  /*7c80*/  BRA `(.L_x_130) ;  /* 0xffffffa800347947 */ /* 0x000fea000383ffff */
.L_x_38:
[----:B----4-:R-:W-:-:S07]  /*7c90*/  MOV R0, UR5 ;  /* 0x0000000500007c02 */ /* 0x010fce0008000f00 */
.L_x_131:
[----:B-1----:R1:W2:Y:S02]  /*7ca0*/  SYNCS.PHASECHK.TRANS64.TRYWAIT P0, [R0+URZ], R3 ;  /* 0x00000003000075a7 */ /* 0x0022a400080011ff */
[----:B--2---:R-:W-:Y:S05]  /*7cb0*/  @!P0 NANOSLEEP.SYNCS 0x989680 ;  /* 0x009896800000895d */ /* 0x004fea0003900000 */
[----:B------:R-:W2:Y:S02]  /*7cc0*/  @!P0 SYNCS.PHASECHK.TRANS64 P0, [R0+URZ], R3 ;  /* 0x00000003000085a7 */ /* 0x000ea400080010ff */
[----:B--2---:R-:W-:Y:S05]  /*7cd0*/  @!P0 BRA `(.L_x_131) ;  /* 0xfffffffc00f08947 */ /* 0x004fea000383ffff */
[----:B------:R-:W-:Y:S05]  /*7ce0*/  BRA `(.L_x_132) ;  /* 0xffffffa800407947 */ /* 0x000fea000383ffff */
.L_x_39:
[----:B----4-:R-:W-:-:S07]  /*7cf0*/  MOV R0, UR5 ;  /* 0x0000000500007c02 */ /* 0x010fce0008000f00 */
.L_x_133:
[----:B-1----:R1:W2:Y:S02]  /*7d00*/  SYNCS.PHASECHK.TRANS64.TRYWAIT P0, [R0+URZ], R3 ;  /* 0x00000003000075a7 */ /* 0x0022a400080011ff */
[----:B--2---:R-:W-:Y:S05]  /*7d10*/  @!P0 NANOSLEEP.SYNCS 0x989680 ;  /* 0x009896800000895d */ /* 0x004fea0003900000 */
[----:B------:R-:W2:Y:S02]  /*7d20*/  @!P0 SYNCS.PHASECHK.TRANS64 P0, [R0+URZ], R3 ;  /* 0x00000003000085a7 */ /* 0x000ea400080010ff */
[----:B--2---:R-:W-:Y:S05]  /*7d30*/  @!P0 BRA `(.L_x_133) ;  /* 0xfffffffc00f08947 */ /* 0x004fea000383ffff */
[----:B------:R-:W-:Y:S05]  /*7d40*/  BRA `(.L_x_134) ;  /* 0xffffffa8004c7947 */ /* 0x000fea000383ffff */
.L_x_40:
[----:B----4-:R-:W-:-:S07]  /*7d50*/  MOV R0, UR5 ;  /* 0x0000000500007c02 */ /* 0x010fce0008000f00 */
.L_x_135:
[----:B-1----:R1:W2:Y:S02]  /*7d60*/  SYNCS.PHASECHK.TRANS64.TRYWAIT P0, [R0+URZ], R3 ;  /* 0x00000003000075a7 */ /* 0x0022a400080011ff */
[----:B--2---:R-:W-:Y:S05]  /*7d70*/  @!P0 NANOSLEEP.SYNCS 0x989680 ;  /* 0x009896800000895d */ /* 0x004fea0003900000 */
[----:B------:R-:W2:Y:S02]  /*7d80*/  @!P0 SYNCS.PHASECHK.TRANS64 P0, [R0+URZ], R3 ;  /* 0x00000003000085a7 */ /* 0x000ea400080010ff */
[----:B--2---:R-:W-:Y:S05]  /*7d90*/  @!P0 BRA `(.L_x_135) ;  /* 0xfffffffc00f08947 */ /* 0x004fea000383ffff */
[----:B------:R-:W-:Y:S05]  /*7da0*/  BRA `(.L_x_136) ;  /* 0xffffffa800587947 */ /* 0x000fea000383ffff */
.L_x_41:
[----:B----4-:R-:W-:-:S07]  /*7db0*/  MOV R0, UR5 ;  /* 0x0000000500007c02 */ /* 0x010fce0008000f00 */
.L_x_137:
[----:B-1----:R1:W2:Y:S02]  /*7dc0*/  SYNCS.PHASECHK.TRANS64.TRYWAIT P0, [R0+URZ], R3 ;  /* 0x00000003000075a7 */ /* 0x0022a400080011ff */
[----:B--2---:R-:W-:Y:S05]  /*7dd0*/  @!P0 NANOSLEEP.SYNCS 0x989680 ;  /* 0x009896800000895d */ /* 0x004fea0003900000 */
[----:B------:R-:W2:Y:S02]  /*7de0*/  @!P0 SYNCS.PHASECHK.TRANS64 P0, [R0+URZ], R3 ;  /* 0x00000003000085a7 */ /* 0x000ea400080010ff */
[----:B--2---:R-:W-:Y:S05]  /*7df0*/  @!P0 BRA `(.L_x_137) ;  /* 0xfffffffc00f08947 */ /* 0x004fea000383ffff */
[----:B------:R-:W-:Y:S05]  /*7e00*/  BRA `(.L_x_138) ;  /* 0xffffffa800647947 */ /* 0x000fea000383ffff */
.L_x_42:
[----:B----4-:R-:W-:-:S07]  /*7e10*/  MOV R0, UR5 ;  /* 0x0000000500007c02 */ /* 0x010fce0008000f00 */
.L_x_139:
[----:B-1----:R1:W2:Y:S02]  /*7e20*/  SYNCS.PHASECHK.TRANS64.TRYWAIT P0, [R0+URZ], R3 ;  /* 0x00000003000075a7 */ /* 0x0022a400080011ff */
[----:B--2---:R-:W-:Y:S05]  /*7e30*/  @!P0 NANOSLEEP.SYNCS 0x989680 ;  /* 0x009896800000895d */ /* 0x004fea0003900000 */
[----:B------:R-:W2:Y:S02]  /*7e40*/  @!P0 SYNCS.PHASECHK.TRANS64 P0, [R0+URZ], R3 ;  /* 0x00000003000085a7 */ /* 0x000ea400080010ff */
[----:B--2---:R-:W-:Y:S05]  /*7e50*/  @!P0 BRA `(.L_x_139) ;  /* 0xfffffffc00f08947 */ /* 0x004fea000383ffff */
[----:B------:R-:W-:Y:S05]  /*7e60*/  BRA `(.L_x_140) ;  /* 0xffffffa800707947 */ /* 0x000fea000383ffff */
.L_x_43:
[----:B----4-:R-:W-:-:S07]  /*7e70*/  MOV R0, UR5 ;  /* 0x0000000500007c02 */ /* 0x010fce0008000f00 */
.L_x_141:
[----:B-1----:R1:W2:Y:S02]  /*7e80*/  SYNCS.PHASECHK.TRANS64.TRYWAIT P0, [R0+URZ], R3 ;  /* 0x00000003000075a7 */ /* 0x0022a400080011ff */
[----:B--2---:R-:W-:Y:S05]  /*7e90*/  @!P0 NANOSLEEP.SYNCS 0x989680 ;  /* 0x009896800000895d */ /* 0x004fea0003900000 */
[----:B------:R-:W2:Y:S02]  /*7ea0*/  @!P0 SYNCS.PHASECHK.TRANS64 P0, [R0+URZ], R3 ;  /* 0x00000003000085a7 */ /* 0x000ea400080010ff */
[----:B--2---:R-:W-:Y:S05]  /*7eb0*/  @!P0 BRA `(.L_x_141) ;  /* 0xfffffffc00f08947 */ /* 0x004fea000383ffff */
[----:B------:R-:W-:Y:S05]  /*7ec0*/  BRA `(.L_x_142) ;  /* 0xffffffa8007c7947 */ /* 0x000fea000383ffff */
.L_x_44:
[----:B----4-:R-:W-:-:S07]  /*7ed0*/  MOV R0, UR5 ;  /* 0x0000000500007c02 */ /* 0x010fce0008000f00 */
.L_x_143:
[----:B-1----:R1:W2:Y:S02]  /*7ee0*/  SYNCS.PHASECHK.TRANS64.TRYWAIT P0, [R0+URZ], R3 ;  /* 0x00000003000075a7 */ /* 0x0022a400080011ff */
[----:B--2---:R-:W-:Y:S05]  /*7ef0*/  @!P0 NANOSLEEP.SYNCS 0x989680 ;  /* 0x009896800000895d */ /* 0x004fea0003900000 */
[----:B------:R-:W2:Y:S02]  /*7f00*/  @!P0 SYNCS.PHASECHK.TRANS64 P0, [R0+URZ], R3 ;  /* 0x00000003000085a7 */ /* 0x000ea400080010ff */
[----:B--2---:R-:W-:Y:S05]  /*7f10*/  @!P0 BRA `(.L_x_143) ;  /* 0xfffffffc00f08947 */ /* 0x004fea000383ffff */
[----:B------:R-:W-:Y:S05]  /*7f20*/  BRA `(.L_x_144) ;  /* 0xffffffa800887947 */ /* 0x000fea000383ffff */
.L_x_45:
[----:B----4-:R-:W-:-:S07]  /*7f30*/  MOV R0, UR5 ;  /* 0x0000000500007c02 */ /* 0x010fce0008000f00 */
.L_x_145:
[----:B-1----:R1:W2:Y:S02]  /*7f40*/  SYNCS.PHASECHK.TRANS64.TRYWAIT P0, [R0+URZ], R3 ;  /* 0x00000003000075a7 */ /* 0x0022a400080011ff */
[----:B--2---:R-:W-:Y:S05]  /*7f50*/  @!P0 NANOSLEEP.SYNCS 0x989680 ;  /* 0x009896800000895d */ /* 0x004fea0003900000 */
[----:B------:R-:W2:Y:S02]  /*7f60*/  @!P0 SYNCS.PHASECHK.TRANS64 P0, [R0+URZ], R3 ;  /* 0x00000003000085a7 */ /* 0x000ea400080010ff */
[----:B--2---:R-:W-:Y:S05]  /*7f70*/  @!P0 BRA `(.L_x_145) ;  /* 0xfffffffc00f08947 */ /* 0x004fea000383ffff */
[----:B------:R-:W-:Y:S05]  /*7f80*/  BRA `(.L_x_146) ;  /* 0xffffffa800947947 */ /* 0x000fea000383ffff */
.L_x_46:
[----:B----4-:R-:W-:-:S07]  /*7f90*/  MOV R0, UR5 ;  /* 0x0000000500007c02 */ /* 0x010fce0008000f00 */
.L_x_147:
[----:B-1----:R1:W2:Y:S02]  /*7fa0*/  SYNCS.PHASECHK.TRANS64.TRYWAIT P0, [R0+URZ], R3 ;  /* 0x00000003000075a7 */ /* 0x0022a400080011ff */
[----:B--2---:R-:W-:Y:S05]  /*7fb0*/  @!P0 NANOSLEEP.SYNCS 0x989680 ;  /* 0x009896800000895d */ /* 0x004fea0003900000 */
[----:B------:R-:W2:Y:S02]  /*7fc0*/  @!P0 SYNCS.PHASECHK.TRANS64 P0, [R0+URZ], R3 ;  /* 0x00000003000085a7 */ /* 0x000ea400080010ff */
[----:B--2---:R-:W-:Y:S05]  /*7fd0*/  @!P0 BRA `(.L_x_147) ;  /* 0xfffffffc00f08947 */ /* 0x004fea000383ffff */
[----:B------:R-:W-:Y:S05]  /*7fe0*/  BRA `(.L_x_148) ;  /* 0xffffffa800a07947 */ /* 0x000fea000383ffff */
.L_x_47:
[----:B----4-:R-:W-:-:S07]  /*7ff0*/  MOV R0, UR5 ;  /* 0x0000000500007c02 */ /* 0x010fce0008000f00 */
.L_x_149:
[----:B-1----:R1:W2:Y:S02]  /*8000*/  SYNCS.PHASECHK.TRANS64.TRYWAIT P0, [R0+URZ], R3 ;  /* 0x00000003000075a7 */ /* 0x0022a400080011ff */
[----:B--2---:R-:W-:Y:S05]  /*8010*/  @!P0 NANOSLEEP.SYNCS 0x989680 ;  /* 0x009896800000895d */ /* 0x004fea0003900000 */
[----:B------:R-:W2:Y:S02]  /*8020*/  @!P0 SYNCS.PHASECHK.TRANS64 P0, [R0+URZ], R3 ;  /* 0x00000003000085a7 */ /* 0x000ea400080010ff */
[----:B--2---:R-:W-:Y:S05]  /*8030*/  @!P0 BRA `(.L_x_149) ;  /* 0xfffffffc00f08947 */ /* 0x004fea000383ffff */
[----:B------:R-:W-:Y:S05]  /*8040*/  BRA `(.L_x_150) ;  /* 0xffffffa800ac7947 */ /* 0x000fea000383ffff */
.L_x_48:
[----:B----4-:R-:W-:-:S07]  /*8050*/  MOV R0, UR5 ;  /* 0x0000000500007c02 */ /* 0x010fce0008000f00 */
.L_x_151:
[----:B-1----:R1:W2:Y:S02]  /*8060*/  SYNCS.PHASECHK.TRANS64.TRYWAIT P0, [R0+URZ], R3 ;  /* 0x00000003000075a7 */ /* 0x0022a400080011ff */
[----:B--2---:R-:W-:Y:S05]  /*8070*/  @!P0 NANOSLEEP.SYNCS 0x989680 ;  /* 0x009896800000895d */ /* 0x004fea0003900000 */
[----:B------:R-:W2:Y:S02]  /*8080*/  @!P0 SYNCS.PHASECHK.TRANS64 P0, [R0+URZ], R3 ;  /* 0x00000003000085a7 */ /* 0x000ea400080010ff */
[----:B--2---:R-:W-:Y:S05]  /*8090*/  @!P0 BRA `(.L_x_151) ;  /* 0xfffffffc00f08947 */ /* 0x004fea000383ffff */
[----:B------:R-:W-:Y:S05]  /*80a0*/  BRA `(.L_x_152) ;  /* 0xffffffa800b87947 */ /* 0x000fea000383ffff */
.L_x_49:
[----:B----4-:R-:W-:-:S07]  /*80b0*/  MOV R0, UR5 ;  /* 0x0000000500007c02 */ /* 0x010fce0008000f00 */
.L_x_153:
[----:B-1----:R1:W2:Y:S02]  /*80c0*/  SYNCS.PHASECHK.TRANS64.TRYWAIT P0, [R0+URZ], R3 ;  /* 0x00000003000075a7 */ /* 0x0022a400080011ff */
[----:B--2---:R-:W-:Y:S05]  /*80d0*/  @!P0 NANOSLEEP.SYNCS 0x989680 ;  /* 0x009896800000895d */ /* 0x004fea0003900000 */
[----:B------:R-:W2:Y:S02]  /*80e0*/  @!P0 SYNCS.PHASECHK.TRANS64 P0, [R0+URZ], R3 ;  /* 0x00000003000085a7 */ /* 0x000ea400080010ff */
[----:B--2---:R-:W-:Y:S05]  /*80f0*/  @!P0 BRA `(.L_x_153) ;  /* 0xfffffffc00f08947 */ /* 0x004fea000383ffff */
[----:B------:R-:W-:Y:S05]  /*8100*/  BRA `(.L_x_154) ;  /* 0xffffffa800c47947 */ /* 0x000fea000383ffff */
.L_x_50:
[----:B----4-:R-:W-:-:S07]  /*8110*/  MOV R0, UR5 ;  /* 0x0000000500007c02 */ /* 0x010fce0008000f00 */
.L_x_155:
[----:B-1----:R1:W2:Y:S02]  /*8120*/  SYNCS.PHASECHK.TRANS64.TRYWAIT P0, [R0+URZ], R3 ;  /* 0x00000003000075a7 */ /* 0x0022a400080011ff */
[----:B--2---:R-:W-:Y:S05]  /*8130*/  @!P0 NANOSLEEP.SYNCS 0x989680 ;  /* 0x009896800000895d */ /* 0x004fea0003900000 */
[----:B------:R-:W2:Y:S02]  /*8140*/  @!P0 SYNCS.PHASECHK.TRANS64 P0, [R0+URZ], R3 ;  /* 0x00000003000085a7 */ /* 0x000ea400080010ff */
[----:B--2---:R-:W-:Y:S05]  /*8150*/  @!P0 BRA `(.L_x_155) ;  /* 0xfffffffc00f08947 */ /* 0x004fea000383ffff */
[----:B------:R-:W-:Y:S05]  /*8160*/  BRA `(.L_x_156) ;  /* 0xffffffa800d07947 */ /* 0x000fea000383ffff */
.L_x_51:
[----:B----4-:R-:W-:-:S07]  /*8170*/  MOV R0, UR5 ;  /* 0x0000000500007c02 */ /* 0x010fce0008000f00 */
.L_x_157:
[----:B-1----:R1:W2:Y:S02]  /*8180*/  SYNCS.PHASECHK.TRANS64.TRYWAIT P0, [R0+URZ], R3 ;  /* 0x00000003000075a7 */ /* 0x0022a400080011ff */
[----:B--2---:R-:W-:Y:S05]  /*8190*/  @!P0 NANOSLEEP.SYNCS 0x989680 ;  /* 0x009896800000895d */ /* 0x004fea0003900000 */
[----:B------:R-:W2:Y:S02]  /*81a0*/  @!P0 SYNCS.PHASECHK.TRANS64 P0, [R0+URZ], R3 ;  /* 0x00000003000085a7 */ /* 0x000ea400080010ff */
[----:B--2---:R-:W-:Y:S05]  /*81b0*/  @!P0 BRA `(.L_x_157) ;  /* 0xfffffffc00f08947 */ /* 0x004fea000383ffff */
[----:B------:R-:W-:Y:S05]  /*81c0*/  BRA `(.L_x_158) ;  /* 0xffffffa800dc7947 */ /* 0x000fea000383ffff */
.L_x_52:
[----:B----4-:R-:W-:-:S07]  /*81d0*/  MOV R0, UR5 ;  /* 0x0000000500007c02 */ /* 0x010fce0008000f00 */
.L_x_159:
[----:B-1----:R1:W2:Y:S02]  /*81e0*/  SYNCS.PHASECHK.TRANS64.TRYWAIT P0, [R0+URZ], R3 ;  /* 0x00000003000075a7 */ /* 0x0022a400080011ff */
[----:B--2---:R-:W-:Y:S05]  /*81f0*/  @!P0 NANOSLEEP.SYNCS 0x989680 ;  /* 0x009896800000895d */ /* 0x004fea0003900000 */
[----:B------:R-:W2:Y:S02]  /*8200*/  @!P0 SYNCS.PHASECHK.TRANS64 P0, [R0+URZ], R3 ;  /* 0x00000003000085a7 */ /* 0x000ea400080010ff */
[----:B--2---:R-:W-:Y:S05]  /*8210*/  @!P0 BRA `(.L_x_159) ;  /* 0xfffffffc00f08947 */ /* 0x004fea000383ffff */
[----:B------:R-:W-:Y:S05]  /*8220*/  BRA `(.L_x_160) ;  /* 0xffffffa800e87947 */ /* 0x000fea000383ffff */
.L_x_53:
[----:B----4-:R-:W-:-:S07]  /*8230*/  MOV R0, UR5 ;  /* 0x0000000500007c02 */ /* 0x010fce0008000f00 */
.L_x_161:
[----:B-1----:R1:W2:Y:S02]  /*8240*/  SYNCS.PHASECHK.TRANS64.TRYWAIT P0, [R0+URZ], R3 ;  /* 0x00000003000075a7 */ /* 0x0022a400080011ff */
[----:B--2---:R-:W-:Y:S05]  /*8250*/  @!P0 NANOSLEEP.SYNCS 0x989680 ;  /* 0x009896800000895d */ /* 0x004fea0003900000 */
[----:B------:R-:W2:Y:S02]  /*8260*/  @!P0 SYNCS.PHASECHK.TRANS64 P0, [R0+URZ], R3 ;  /* 0x00000003000085a7 */ /* 0x000ea400080010ff */
[----:B--2---:R-:W-:Y:S05]  /*8270*/  @!P0 BRA `(.L_x_161) ;  /* 0xfffffffc00f08947 */ /* 0x004fea000383ffff */
[----:B------:R-:W-:Y:S05]  /*8280*/  BRA `(.L_x_162) ;  /* 0xffffffa800f47947 */ /* 0x000fea000383ffff */
.L_x_54:
[----:B----4-:R-:W-:-:S07]  /*8290*/  MOV R0, UR5 ;  /* 0x0000000500007c02 */ /* 0x010fce0008000f00 */
.L_x_163:
[----:B-1----:R1:W2:Y:S02]  /*82a0*/  SYNCS.PHASECHK.TRANS64.TRYWAIT P0, [R0+URZ], R3 ;  /* 0x00000003000075a7 */ /* 0x0022a400080011ff */
[----:B--2---:R-:W-:Y:S05]  /*82b0*/  @!P0 NANOSLEEP.SYNCS 0x989680 ;  /* 0x009896800000895d */ /* 0x004fea0003900000 */
[----:B------:R-:W2:Y:S02]  /*82c0*/  @!P0 SYNCS.PHASECHK.TRANS64 P0, [R0+URZ], R3 ;  /* 0x00000003000085a7 */ /* 0x000ea400080010ff */
[----:B--2---:R-:W-:Y:S05]  /*82d0*/  @!P0 BRA `(.L_x_163) ;  /* 0xfffffffc00f08947 */ /* 0x004fea000383ffff */
[----:B------:R-:W-:Y:S05]  /*82e0*/  BRA `(.L_x_164) ;  /* 0xffffffac00007947 */ /* 0x000fea000383ffff */
.L_x_55:
[----:B----4-:R-:W-:-:S07]  /*82f0*/  MOV R0, UR5 ;  /* 0x0000000500007c02 */ /* 0x010fce0008000f00 */
.L_x_165:
[----:B-1----:R1:W2:Y:S02]  /*8300*/  SYNCS.PHASECHK.TRANS64.TRYWAIT P0, [R0+URZ], R3 ;  /* 0x00000003000075a7 */ /* 0x0022a400080011ff */
[----:B--2---:R-:W-:Y:S05]  /*8310*/  @!P0 NANOSLEEP.SYNCS 0x989680 ;  /* 0x009896800000895d */ /* 0x004fea0003900000 */
[----:B------:R-:W2:Y:S02]  /*8320*/  @!P0 SYNCS.PHASECHK.TRANS64 P0, [R0+URZ], R3 ;  /* 0x00000003000085a7 */ /* 0x000ea400080010ff */
[----:B--2---:R-:W-:Y:S05]  /*8330*/  @!P0 BRA `(.L_x_165) ;  /* 0xfffffffc00f08947 */ /* 0x004fea000383ffff */
[----:B------:R-:W-:Y:S05]  /*8340*/  BRA `(.L_x_166) ;  /* 0xffffffac000c7947 */ /* 0x000fea000383ffff */
.L_x_56:
[----:B----4-:R-:W-:-:S07]  /*8350*/  MOV R0, UR5 ;  /* 0x0000000500007c02 */ /* 0x010fce0008000f00 */
.L_x_167:
[----:B-1----:R1:W2:Y:S02]  /*8360*/  SYNCS.PHASECHK.TRANS64.TRYWAIT P0, [R0+URZ], R3 ;  /* 0x00000003000075a7 */ /* 0x0022a400080011ff */
[----:B--2---:R-:W-:Y:S05]  /*8370*/  @!P0 NANOSLEEP.SYNCS 0x989680 ;  /* 0x009896800000895d */ /* 0x004fea0003900000 */
[----:B------:R-:W2:Y:S02]  /*8380*/  @!P0 SYNCS.PHASECHK.TRANS64 P0, [R0+URZ], R3 ;  /* 0x00000003000085a7 */ /* 0x000ea400080010ff */
[----:B--2---:R-:W-:Y:S05]  /*8390*/  @!P0 BRA `(.L_x_167) ;  /* 0xfffffffc00f08947 */ /* 0x004fea000383ffff */
[----:B------:R-:W-:Y:S05]  /*83a0*/  BRA `(.L_x_168) ;  /* 0xffffffac00187947 */ /* 0x000fea000383ffff */
.L_x_57:
[----:B----4-:R-:W-:-:S07]  /*83b0*/  MOV R0, UR5 ;  /* 0x0000000500007c02 */ /* 0x010fce0008000f00 */
.L_x_169:
[----:B-1----:R1:W2:Y:S02]  /*83c0*/  SYNCS.PHASECHK.TRANS64.TRYWAIT P0, [R0+URZ], R3 ;  /* 0x00000003000075a7 */ /* 0x0022a400080011ff */
[----:B--2---:R-:W-:Y:S05]  /*83d0*/  @!P0 NANOSLEEP.SYNCS 0x989680 ;  /* 0x009896800000895d */ /* 0x004fea0003900000 */
[----:B------:R-:W2:Y:S02]  /*83e0*/  @!P0 SYNCS.PHASECHK.TRANS64 P0, [R0+URZ], R3 ;  /* 0x00000003000085a7 */ /* 0x000ea400080010ff */
[----:B--2---:R-:W-:Y:S05]  /*83f0*/  @!P0 BRA `(.L_x_169) ;  /* 0xfffffffc00f08947 */ /* 0x004fea000383ffff */
[----:B------:R-:W-:Y:S05]  /*8400*/  BRA `(.L_x_170) ;  /* 0xffffffac00247947 */ /* 0x000fea000383ffff */
.L_x_60:
[----:B-1----:R1:W2:Y:S02]  /*8410*/  SYNCS.PHASECHK.TRANS64.TRYWAIT P0, [R0+URZ+0x1f0], R4 ;  /* 0x0001f004000075a7 */ /* 0x0022a400080011ff */
[----:B--2---:R-:W-:Y:S05]  /*8420*/  @!P0 NANOSLEEP.SYNCS 0x989680 ;  /* 0x009896800000895d */ /* 0x004fea0003900000 */
[----:B------:R-:W2:Y:S02]  /*8430*/  @!P0 SYNCS.PHASECHK.TRANS64 P0, [R0+URZ+0x1f0], R4 ;  /* 0x0001f004000085a7 */ /* 0x000ea400080010ff */
[----:B--2---:R-:W-:Y:S05]  /*8440*/  @!P0 BRA `(.L_x_60) ;  /* 0xfffffffc00f08947 */ /* 0x004fea000383ffff */
[----:B------:R-:W-:Y:S05]  /*8450*/  BRA `(.L_x_171) ;  /* 0xffffffac00807947 */ /* 0x000fea000383ffff */
.L_x_61:
[----:B------:R-:W-:-:S07]  /*8460*/  MOV R0, UR5 ;  /* 0x0000000500007c02 */ /* 0x000fce0008000f00 */
.L_x_172:
[----:B-1----:R1:W2:Y:S02]  /*8470*/  SYNCS.PHASECHK.TRANS64.TRYWAIT P0, [R0+URZ+0x1a0], R5 ;  /* 0x0001a005000075a7 */ /* 0x0022a400080011ff */
[----:B--2---:R-:W-:Y:S05]  /*8480*/  @!P0 NANOSLEEP.SYNCS 0x989680 ;  /* 0x009896800000895d */ /* 0x004fea0003900000 */
[----:B------:R-:W2:Y:S02]  /*8490*/  @!P0 SYNCS.PHASECHK.TRANS64 P0, [R0+URZ+0x1a0], R5 ;  /* 0x0001a005000085a7 */ /* 0x000ea400080010ff */
[----:B--2---:R-:W-:Y:S05]  /*84a0*/  @!P0 BRA `(.L_x_172) ;  /* 0xfffffffc00f08947 */ /* 0x004fea000383ffff */
[----:B------:R-:W-:Y:S05]  /*84b0*/  BRA `(.L_x_173) ;  /* 0xffffffac00907947 */ /* 0x000fea000383ffff */
.L_x_62:
[----:B-1----:R1:W2:Y:S02]  /*84c0*/  SYNCS.PHASECHK.TRANS64.TRYWAIT P1, [R0+URZ+0x190], R4 ;  /* 0x00019004000075a7 */ /* 0x0022a400080211ff */
[----:B--2---:R-:W-:Y:S05]  /*84d0*/  @!P1 NANOSLEEP.SYNCS 0x989680 ;  /* 0x009896800000995d */ /* 0x004fea0003900000 */
[----:B------:R-:W2:Y:S02]  /*84e0*/  @!P1 SYNCS.PHASECHK.TRANS64 P1, [R0+URZ+0x190], R4 ;  /* 0x00019004000095a7 */ /* 0x000ea400080210ff */
[----:B--2---:R-:W-:Y:S05]  /*84f0*/  @!P1 BRA `(.L_x_62) ;  /* 0xfffffffc00f09947 */ /* 0x004fea000383ffff */
[----:B------:R-:W-:Y:S05]  /*8500*/  BRA `(.L_x_174) ;  /* 0xffffffac00c07947 */ /* 0x000fea000383ffff */
.L_x_65:
[----:B------:R-:W-:-:S07]  /*8510*/  MOV R0, UR5 ;  /* 0x0000000500007c02 */ /* 0x000fce0008000f00 */
.L_x_175:
[----:B-1----:R1:W2:Y:S02]  /*8520*/  SYNCS.PHASECHK.TRANS64.TRYWAIT P0, [R0+URZ+0x1a0], R2 ;  /* 0x0001a002000075a7 */ /* 0x0022a400080011ff */
[----:B--2---:R-:W-:Y:S05]  /*8530*/  @!P0 NANOSLEEP.SYNCS 0x989680 ;  /* 0x009896800000895d */ /* 0x004fea0003900000 */
[----:B------:R-:W2:Y:S02]  /*8540*/  @!P0 SYNCS.PHASECHK.TRANS64 P0, [R0+URZ+0x1a0], R2 ;  /* 0x0001a002000085a7 */ /* 0x000ea400080010ff */
[----:B--2---:R-:W-:Y:S05]  /*8550*/  @!P0 BRA `(.L_x_175) ;  /* 0xfffffffc00f08947 */ /* 0x004fea000383ffff */
[----:B------:R-:W-:Y:S05]  /*8560*/  BRA `(.L_x_64) ;  /* 0xffffffb000147947 */ /* 0x000fea000383ffff */
.L_x_72:
[----:B-1----:R1:W2:Y:S02]  /*8570*/  SYNCS.PHASECHK.TRANS64.TRYWAIT P1, [R0+URZ+0x190], R2 ;  /* 0x00019002000075a7 */ /* 0x0022a400080211ff */
[----:B--2---:R-:W-:Y:S05]  /*8580*/  @!P1 NANOSLEEP.SYNCS 0x989680 ;  /* 0x009896800000995d */ /* 0x004fea0003900000 */
[----:B------:R-:W2:Y:S02]  /*8590*/  @!P1 SYNCS.PHASECHK.TRANS64 P1, [R0+URZ+0x190], R2 ;  /* 0x00019002000095a7 */ /* 0x000ea400080210ff */
[----:B--2---:R-:W-:Y:S05]  /*85a0*/  @!P1 BRA `(.L_x_72) ;  /* 0xfffffffc00f09947 */ /* 0x004fea000383ffff */
[----:B------:R-:W-:Y:S05]  /*85b0*/  BRA `(.L_x_176) ;  /* 0xffffffb400747947 */ /* 0x000fea000383ffff */
.L_x_73:
[----:B------:R-:W-:-:S07]  /*85c0*/  MOV R2, UR14 ;  /* 0x0000000e00027c02 */ /* 0x000fce0008000f00 */
.L_x_177:
[----:B-1----:R1:W2:Y:S02]  /*85d0*/  SYNCS.PHASECHK.TRANS64.TRYWAIT P0, [R2+URZ+0x1d0], R0 ;  /* 0x0001d000020075a7 */ /* 0x0022a400080011ff */
[----:B--2---:R-:W-:Y:S05]  /*85e0*/  @!P0 NANOSLEEP.SYNCS 0x989680 ;  /* 0x009896800000895d */ /* 0x004fea0003900000 */
[----:B------:R-:W2:Y:S02]  /*85f0*/  @!P0 SYNCS.PHASECHK.TRANS64 P0, [R2+URZ+0x1d0], R0 ;  /* 0x0001d000020085a7 */ /* 0x000ea400080010ff */
[----:B--2---:R-:W-:Y:S05]  /*8600*/  @!P0 BRA `(.L_x_177) ;  /* 0xfffffffc00f08947 */ /* 0x004fea000383ffff */
[----:B------:R-:W-:Y:S05]  /*8610*/  BRA `(.L_x_178) ;  /* 0xffffffb400c07947 */ /* 0x000fea000383ffff */
.L_x_76:
[----:B------:R-:W-:Y:S07]  /*8620*/  MOV R0, UR7 ;  /* 0x0000000700007c02 */ /* 0x000fee0008000f00 */
.L_x_179:
[----:B-1----:R1:W2:Y:S02]  /*8630*/  SYNCS.PHASECHK.TRANS64.TRYWAIT P0, [R0+URZ], R2 ;  /* 0x00000002000075a7 */ /* 0x0022a400080011ff */
[----:B--2---:R-:W-:Y:S05]  /*8640*/  @!P0 NANOSLEEP.SYNCS 0x989680 ;  /* 0x009896800000895d */ /* 0x004fea0003900000 */
[----:B------:R-:W2:Y:S02]  /*8650*/  @!P0 SYNCS.PHASECHK.TRANS64 P0, [R0+URZ], R2 ;  /* 0x00000002000085a7 */ /* 0x000ea400080010ff */
[----:B--2---:R-:W-:Y:S05]  /*8660*/  @!P0 BRA `(.L_x_179) ;  /* 0xfffffffc00f08947 */ /* 0x004fea000383ffff */
[----:B------:R-:W-:Y:S05]  /*8670*/  BRA `(.L_x_75) ;  /* 0xffffffb400dc7947 */ /* 0x000fea000383ffff */
.L_x_79:
[----:B------:R-:W-:-:S07]  /*8680*/  MOV R0, UR5 ;  /* 0x0000000500007c02 */ /* 0x000fce0008000f00 */
.L_x_180:
[----:B--2---:R2:W3:Y:S02]  /*8690*/  SYNCS.PHASECHK.TRANS64.TRYWAIT P0, [R0+URZ], R2 ;  /* 0x00000002000075a7 */ /* 0x0044e400080011ff */
[----:B---3--:R-:W-:Y:S05]  /*86a0*/  @!P0 NANOSLEEP.SYNCS 0x989680 ;  /* 0x009896800000895d */ /* 0x008fea0003900000 */
[----:B------:R-:W3:Y:S02]  /*86b0*/  @!P0 SYNCS.PHASECHK.TRANS64 P0, [R0+URZ], R2 ;  /* 0x00000002000085a7 */ /* 0x000ee400080010ff */
[----:B---3--:R-:W-:Y:S05]  /*86c0*/  @!P0 BRA `(.L_x_180) ;  /* 0xfffffffc00f08947 */ /* 0x008fea000383ffff */
[----:B------:R-:W-:Y:S05]  /*86d0*/  BRA `(.L_x_181) ;  /* 0xffffffb800907947 */ /* 0x000fea000383ffff */
.L_x_80:
[----:B------:R-:W-:-:S07]  /*86e0*/  MOV R0, UR5 ;  /* 0x0000000500007c02 */ /* 0x000fce0008000f00 */
.L_x_182:
[----:B--2---:R2:W3:Y:S02]  /*86f0*/  SYNCS.PHASECHK.TRANS64.TRYWAIT P0, [R0+URZ], R3 ;  /* 0x00000003000075a7 */ /* 0x0044e400080011ff */
[----:B---3--:R-:W-:Y:S05]  /*8700*/  @!P0 NANOSLEEP.SYNCS 0x989680 ;  /* 0x009896800000895d */ /* 0x008fea0003900000 */
[----:B------:R-:W3:Y:S02]  /*8710*/  @!P0 SYNCS.PHASECHK.TRANS64 P0, [R0+URZ], R3 ;  /* 0x00000003000085a7 */ /* 0x000ee400080010ff */
[----:B---3--:R-:W-:Y:S05]  /*8720*/  @!P0 BRA `(.L_x_182) ;  /* 0xfffffffc00f08947 */ /* 0x008fea000383ffff */
[----:B------:R-:W-:Y:S05]  /*8730*/  BRA `(.L_x_183) ;  /* 0xffffffb8009c7947 */ /* 0x000fea000383ffff */
.L_x_81:
[----:B------:R-:W-:-:S07]  /*8740*/  MOV R0, UR5 ;  /* 0x0000000500007c02 */ /* 0x000fce0008000f00 */
.L_x_184:
[----:B--2---:R2:W3:Y:S02]  /*8750*/  SYNCS.PHASECHK.TRANS64.TRYWAIT P0, [R0+URZ], R3 ;  /* 0x00000003000075a7 */ /* 0x0044e400080011ff */
[----:B---3--:R-:W-:Y:S05]  /*8760*/  @!P0 NANOSLEEP.SYNCS 0x989680 ;  /* 0x009896800000895d */ /* 0x008fea0003900000 */
[----:B------:R-:W3:Y:S02]  /*8770*/  @!P0 SYNCS.PHASECHK.TRANS64 P0, [R0+URZ], R3 ;  /* 0x00000003000085a7 */ /* 0x000ee400080010ff */
[----:B---3--:R-:W-:Y:S05]  /*8780*/  @!P0 BRA `(.L_x_184) ;  /* 0xfffffffc00f08947 */ /* 0x008fea000383ffff */
[----:B------:R-:W-:Y:S05]  /*8790*/  BRA `(.L_x_185) ;  /* 0xffffffb800a87947 */ /* 0x000fea000383ffff */
.L_x_82:
[----:B--2---:R-:W-:-:S07]  /*87a0*/  MOV R0, UR6 ;  /* 0x0000000600007c02 */ /* 0x004fce0008000f00 */
.L_x_186:
[----:B--2---:R2:W3:Y:S02]  /*87b0*/  SYNCS.PHASECHK.TRANS64.TRYWAIT P0, [R0+URZ], R2 ;  /* 0x00000002000075a7 */ /* 0x0044e400080011ff */
[----:B---3--:R-:W-:Y:S05]  /*87c0*/  @!P0 NANOSLEEP.SYNCS 0x989680 ;  /* 0x009896800000895d */ /* 0x008fea0003900000 */
[----:B------:R-:W3:Y:S02]  /*87d0*/  @!P0 SYNCS.PHASECHK.TRANS64 P0, [R0+URZ], R2 ;  /* 0x00000002000085a7 */ /* 0x000ee400080010ff */
[----:B---3--:R-:W-:Y:S05]  /*87e0*/  @!P0 BRA `(.L_x_186) ;  /* 0xfffffffc00f08947 */ /* 0x008fea000383ffff */
[----:B------:R-:W-:Y:S05]  /*87f0*/  BRA `(.L_x_187) ;  /* 0xffffffb800b47947 */ /* 0x000fea000383ffff */
.L_x_87:
[----:B--2---:R2:W3:Y:S02]  /*8800*/  SYNCS.PHASECHK.TRANS64.TRYWAIT P0, [R0+URZ+0x190], R2 ;  /* 0x00019002000075a7 */ /* 0x0044e400080011ff */
[----:B---3--:R-:W-:Y:S05]  /*8810*/  @!P0 NANOSLEEP.SYNCS 0x989680 ;  /* 0x009896800000895d */ /* 0x008fea0003900000 */
[----:B------:R-:W3:Y:S02]  /*8820*/  @!P0 SYNCS.PHASECHK.TRANS64 P0, [R0+URZ+0x190], R2 ;  /* 0x00019002000085a7 */ /* 0x000ee400080010ff */
[----:B---3--:R-:W-:Y:S05]  /*8830*/  @!P0 BRA `(.L_x_87) ;  /* 0xfffffffc00f08947 */ /* 0x008fea000383ffff */
[----:B------:R-:W-:Y:S05]  /*8840*/  BRA `(.L_x_188) ;  /* 0xffffffbc00b07947 */ /* 0x000fea000383ffff */
.L_x_90:
[----:B------:R-:W-:Y:S07]  /*8850*/  MOV R0, UR4 ;  /* 0x0000000400007c02 */ /* 0x000fee0008000f00 */
.L_x_189:
[----:B--2---:R2:W3:Y:S02]  /*8860*/  SYNCS.PHASECHK.TRANS64.TRYWAIT P0, [R0+URZ+0x188], R2 ;  /* 0x00018802000075a7 */ /* 0x0044e400080011ff */
[----:B---3--:R-:W-:Y:S05]  /*8870*/  @!P0 NANOSLEEP.SYNCS 0x989680 ;  /* 0x009896800000895d */ /* 0x008fea0003900000 */
[----:B------:R-:W3:Y:S02]  /*8880*/  @!P0 SYNCS.PHASECHK.TRANS64 P0, [R0+URZ+0x188], R2 ;  /* 0x00018802000085a7 */ /* 0x000ee400080010ff */
[----:B---3--:R-:W-:Y:S05]  /*8890*/  @!P0 BRA `(.L_x_189) ;  /* 0xfffffffc00f08947 */ /* 0x008fea000383ffff */
[----:B------:R-:W-:Y:S05]  /*88a0*/  BRA `(.L_x_89) ;  /* 0xffffffc000987947 */ /* 0x000fea000383ffff */
.L_x_93:
[----:B------:R-:W-:Y:S07]  /*88b0*/  MOV R0, UR13 ;  /* 0x0000000d00007c02 */ /* 0x000fee0008000f00 */
.L_x_190:
[----:B-1----:R1:W2:Y:S02]  /*88c0*/  SYNCS.PHASECHK.TRANS64.TRYWAIT P3, [R0+URZ+0x170], R30 ;  /* 0x0001701e000075a7 */ /* 0x0022a400080611ff */
[----:B--2---:R-:W-:Y:S05]  /*88d0*/  @!P3 NANOSLEEP.SYNCS 0x989680 ;  /* 0x009896800000b95d */ /* 0x004fea0003900000 */
[----:B------:R-:W2:Y:S02]  /*88e0*/  @!P3 SYNCS.PHASECHK.TRANS64 P3, [R0+URZ+0x170], R30 ;  /* 0x0001701e0000b5a7 */ /* 0x000ea400080610ff */
[----:B--2---:R-:W-:Y:S05]  /*88f0*/  @!P3 BRA `(.L_x_190) ;  /* 0xfffffffc00f0b947 */ /* 0x004fea000383ffff */
[----:B------:R-:W-:Y:S05]  /*8900*/  BRA `(.L_x_191) ;  /* 0xffffffc400347947 */ /* 0x000fea000383ffff */
.L_x_95:
[----:B------:R-:W-:-:S07]  /*8910*/  MOV R0, UR4 ;  /* 0x0000000400007c02 */ /* 0x000fce0008000f00 */
.L_x_192:
[----:B-1----:R1:W2:Y:S02]  /*8920*/  SYNCS.PHASECHK.TRANS64.TRYWAIT P0, [R0+URZ], R2 ;  /* 0x00000002000075a7 */ /* 0x0022a400080011ff */
[----:B--2---:R-:W-:Y:S05]  /*8930*/  @!P0 NANOSLEEP.SYNCS 0x989680 ;  /* 0x009896800000895d */ /* 0x004fea0003900000 */
[----:B------:R-:W2:Y:S02]  /*8940*/  @!P0 SYNCS.PHASECHK.TRANS64 P0, [R0+URZ], R2 ;  /* 0x00000002000085a7 */ /* 0x000ea400080010ff */
[----:B--2---:R-:W-:Y:S05]  /*8950*/  @!P0 BRA `(.L_x_192) ;  /* 0xfffffffc00f08947 */ /* 0x004fea000383ffff */
[----:B------:R-:W-:Y:S05]  /*8960*/  BRA `(.L_x_193) ;  /* 0xffffffc800387947 */ /* 0x000fea000383ffff */
.L_x_97:
[----:B--2---:R2:W4:Y:S02]  /*8970*/  SYNCS.PHASECHK.TRANS64.TRYWAIT P0, [R0+URZ+0x190], R2 ;  /* 0x00019002000075a7 */ /* 0x00452400080011ff */
[----:B----4-:R-:W-:Y:S05]  /*8980*/  @!P0 NANOSLEEP.SYNCS 0x989680 ;  /* 0x009896800000895d */ /* 0x010fea0003900000 */
[----:B------:R-:W4:Y:S02]  /*8990*/  @!P0 SYNCS.PHASECHK.TRANS64 P0, [R0+URZ+0x190], R2 ;  /* 0x00019002000085a7 */ /* 0x000f2400080010ff */
[----:B----4-:R-:W-:Y:S05]  /*89a0*/  @!P0 BRA `(.L_x_97) ;  /* 0xfffffffc00f08947 */ /* 0x010fea000383ffff */
[----:B------:R-:W-:Y:S05]  /*89b0*/  BRA `(.L_x_194) ;  /* 0xffffffcc001c7947 */ /* 0x000fea000383ffff */
.L_x_107:
[----:B-1----:R1:W2:Y:S02]  /*89c0*/  SYNCS.PHASECHK.TRANS64.TRYWAIT P0, [R0+URZ+0x160], R2 ;  /* 0x00016002000075a7 */ /* 0x0022a400080011ff */
[----:B--2---:R-:W-:Y:S05]  /*89d0*/  @!P0 NANOSLEEP.SYNCS 0x989680 ;  /* 0x009896800000895d */ /* 0x004fea0003900000 */
[----:B------:R-:W2:Y:S02]  /*89e0*/  @!P0 SYNCS.PHASECHK.TRANS64 P0, [R0+URZ+0x160], R2 ;  /* 0x00016002000085a7 */ /* 0x000ea400080010ff */
[----:B--2---:R-:W-:Y:S05]  /*89f0*/  @!P0 BRA `(.L_x_107) ;  /* 0xfffffffc00f08947 */ /* 0x004fea000383ffff */
[----:B------:R-:W-:Y:S05]  /*8a00*/  BRA `(.L_x_106) ;  /* 0xffffffd400f47947 */ /* 0x000fea000383ffff */
.L_x_109:
[----:B-1----:R1:W4:Y:S02]  /*8a10*/  SYNCS.PHASECHK.TRANS64.TRYWAIT P1, [R17+URZ+0x1b0], R3 ;  /* 0x0001b003110075a7 */ /* 0x00232400080211ff */
[----:B----4-:R-:W-:Y:S05]  /*8a20*/  @!P1 NANOSLEEP.SYNCS 0x989680 ;  /* 0x009896800000995d */ /* 0x010fea0003900000 */
[----:B------:R-:W4:Y:S02]  /*8a30*/  @!P1 SYNCS.PHASECHK.TRANS64 P1, [R17+URZ+0x1b0], R3 ;  /* 0x0001b003110095a7 */ /* 0x000f2400080210ff */
[----:B----4-:R-:W-:Y:S05]  /*8a40*/  @!P1 BRA `(.L_x_109) ;  /* 0xfffffffc00f09947 */ /* 0x010fea000383ffff */
[----:B------:R-:W-:Y:S05]  /*8a50*/  BRA `(.L_x_108) ;  /* 0xffffffd800647947 */ /* 0x000fea000383ffff */
        .weak           $__internal_0_$__cuda_sm10x_tcgen05_guardrail_trap_col_being_dealloced_not_returned_by_alloc
        .type           $__internal_0_$__cuda_sm10x_tcgen05_guardrail_trap_col_being_dealloced_not_returned_by_alloc,@function
        .size           $__internal_0_$__cuda_sm10x_tcgen05_guardrail_trap_col_being_dealloced_not_returned_by_alloc,($__internal_1_$__cuda_sm10x_tcgen05_guardrail_trap_phase_invalid_during_alloc - $__internal_0_$__cuda_sm10x_tcgen05_guardrail_trap_col_being_dealloced_not_returned_by_alloc)
$__internal_0_$__cuda_sm10x_tcgen05_guardrail_trap_col_being_dealloced_not_returned_by_alloc:
[----:B------:R-:W-:Y:S05]  /*8a60*/  BPT.TRAP 0x1 ;  /* 0x000000040000795c */ /* 0x000fea0000300000 */
[----:B------:R-:W-:-:S04]  /*8a70*/  HFMA2 R3, -RZ, RZ, 0, 0 ;  /* 0x00000000ff037431 */ /* 0x000fc800000001ff */
[----:B------:R-:W-:Y:S05]  /*8a80*/  RET.REL.NODEC R2 `(_ZN7cutlass13device_kernelINS_4gemm6kernel13GemmUniversalIN4cute5tupleIJiiiiEEENS1_10collective13CollectiveMmaINS1_35MainloopSm100TmaUmmaWarpSpecializedILi22ELi2ELi4ENS5_IJNS4_1CILi1EEESB_SB_EEEEENS5_IJNSA_ILi64EEENSA_ILi80EEENSA_ILi32EEEEEENS_6half_tENS5_IJlSB_lEEESI_SJ_NS4_8TiledMMAINS4_8MMA_AtomIJNS4_20SM100_MMA_F16BF16_SSISI_SI_fLi64ELi80ELNS4_4UMMA5MajorE0ELSO_0ELNSN_7ScaleInE0ELSP_0EEEEEENS4_6LayoutISC_NS5_IJNSA_ILi0EEEST_ST_EEEEENS5_IJNS4_10UnderscoreESW_SW_EEEEENS4_13SM90_TMA_LOADENS4_14ComposedLayoutINS4_7SwizzleILi2ELi4ELi3EEENS4_18smem_ptr_flag_bitsILi16EEENSS_INS5_IJNSA_ILi8EEESG_EEENS5_IJSG_SB_EEEEEEEvNS4_8identityESZ_S19_vS1A_EENS_8epilogue10collective18CollectiveEpilogueINS1C_23Sm100TmaWarpSpecializedILi2ELi1ELi40ELb1ELb0EEEJSH_NS5_IJNSS_ISE_SB_EENSS_ISF_SB_EEEEESI_SJ_SI_SJ_NS1C_6fusion15FusionCallbacksIS1G_NS1K_17LinearCombinationISI_fSI_fLNS_15FloatRoundStyleE2EEESH_S1J_JEEENS4_5SM1004TMEM4LOAD26SM100_TMEM_LOAD_16dp256b2xESZ_NS10_INS11_ILi1ELi4ELi3EEES14_NSS_INS5_IJS15_NSA_ILi16EEEEEENS5_IJS1V_SB_EEEEEEENS4_17SM75_U32x4_LDSM_NENS4_14SM90_TMA_STOREES1Z_NS4_17SM90_U32x4_STSM_NENS4_39AutoVectorizingCopyWithAssumedAlignmentILi128EEEEEEvvEEEEvNT_6ParamsE) ;  /* 0xffffff74025c7950 */ /* 0x000fea0003c3ffff */
        .weak           $__internal_1_$__cuda_sm10x_tcgen05_guardrail_trap_phase_invalid_during_alloc
        .type           $__internal_1_$__cuda_sm10x_tcgen05_guardrail_trap_phase_invalid_during_alloc,@function
        .size           $__internal_1_$__cuda_sm10x_tcgen05_guardrail_trap_phase_invalid_during_alloc,($__internal_2_$__cuda_sm10x_tcgen05_guardrail_trap_unallocated_columns_being_dealloced - $__internal_1_$__cuda_sm10x_tcgen05_guardrail_trap_phase_invalid_during_alloc)
$__internal_1_$__cuda_sm10x_tcgen05_guardrail_trap_phase_invalid_during_alloc:
[----:B------:R-:W-:Y:S05]  /*8a90*/  BPT.TRAP 0x1 ;  /* 0x000000040000795c */ /* 0x000fea0000300000 */
[----:B------:R-:W-:-:S04]  /*8aa0*/  MOV R3, 0x0 ;  /* 0x0000000000037802 */ /* 0x000fc80000000f00 */
[----:B------:R-:W-:Y:S05]  /*8ab0*/  RET.REL.NODEC R2 `(_ZN7cutlass13device_kernelINS_4gemm6kernel13GemmUniversalIN4cute5tupleIJiiiiEEENS1_10collective13CollectiveMmaINS1_35MainloopSm100TmaUmmaWarpSpecializedILi22ELi2ELi4ENS5_IJNS4_1CILi1EEESB_SB_EEEEENS5_IJNSA_ILi64EEENSA_ILi80EEENSA_ILi32EEEEEENS_6half_tENS5_IJlSB_lEEESI_SJ_NS4_8TiledMMAINS4_8MMA_AtomIJNS4_20SM100_MMA_F16BF16_SSISI_SI_fLi64ELi80ELNS4_4UMMA5MajorE0ELSO_0ELNSN_7ScaleInE0ELSP_0EEEEEENS4_6LayoutISC_NS5_IJNSA_ILi0EEEST_ST_EEEEENS5_IJNS4_10UnderscoreESW_SW_EEEEENS4_13SM90_TMA_LOADENS4_14ComposedLayoutINS4_7SwizzleILi2ELi4ELi3EEENS4_18smem_ptr_flag_bitsILi16EEENSS_INS5_IJNSA_ILi8EEESG_EEENS5_IJSG_SB_EEEEEEEvNS4_8identityESZ_S19_vS1A_EENS_8epilogue10collective18CollectiveEpilogueINS1C_23Sm100TmaWarpSpecializedILi2ELi1ELi40ELb1ELb0EEEJSH_NS5_IJNSS_ISE_SB_EENSS_ISF_SB_EEEEESI_SJ_SI_SJ_NS1C_6fusion15FusionCallbacksIS1G_NS1K_17LinearCombinationISI_fSI_fLNS_15FloatRoundStyleE2EEESH_S1J_JEEENS4_5SM1004TMEM4LOAD26SM100_TMEM_LOAD_16dp256b2xESZ_NS10_INS11_ILi1ELi4ELi3EEES14_NSS_INS5_IJS15_NSA_ILi16EEEEEENS5_IJS1V_SB_EEEEEEENS4_17SM75_U32x4_LDSM_NENS4_14SM90_TMA_STOREES1Z_NS4_17SM90_U32x4_STSM_NENS4_39AutoVectorizingCopyWithAssumedAlignmentILi128EEEEEEvvEEEEvNT_6ParamsE) ;  /* 0xffffff7402507950 */ /* 0x000fea0003c3ffff */
        .weak           $__internal_2_$__cuda_sm10x_tcgen05_guardrail_trap_unallocated_columns_being_dealloced
        .type           $__internal_2_$__cuda_sm10x_tcgen05_guardrail_trap_unallocated_columns_being_dealloced,@function
        .size           $__internal_2_$__cuda_sm10x_tcgen05_guardrail_trap_unallocated_columns_being_dealloced,(.L_x_196 - $__internal_2_$__cuda_sm10x_tcgen05_guardrail_trap_unallocated_columns_being_dealloced)
$__internal_2_$__cuda_sm10x_tcgen05_guardrail_trap_unallocated_columns_being_dealloced:
[----:B------:R-:W-:Y:S05]  /*8ac0*/  BPT.TRAP 0x1 ;  /* 0x000000040000795c */ /* 0x000fea0000300000 */
[----:B------:R-:W-:-:S04]  /*8ad0*/  HFMA2 R3, -RZ, RZ, 0, 0 ;  /* 0x00000000ff037431 */ /* 0x000fc800000001ff */
[----:B------:R-:W-:Y:S05]  /*8ae0*/  RET.REL.NODEC R2 `(_ZN7cutlass13device_kernelINS_4gemm6kernel13GemmUniversalIN4cute5tupleIJiiiiEEENS1_10collective13CollectiveMmaINS1_35MainloopSm100TmaUmmaWarpSpecializedILi22ELi2ELi4ENS5_IJNS4_1CILi1EEESB_SB_EEEEENS5_IJNSA_ILi64EEENSA_ILi80EEENSA_ILi32EEEEEENS_6half_tENS5_IJlSB_lEEESI_SJ_NS4_8TiledMMAINS4_8MMA_AtomIJNS4_20SM100_MMA_F16BF16_SSISI_SI_fLi64ELi80ELNS4_4UMMA5MajorE0ELSO_0ELNSN_7ScaleInE0ELSP_0EEEEEENS4_6LayoutISC_NS5_IJNSA_ILi0EEEST_ST_EEEEENS5_IJNS4_10UnderscoreESW_SW_EEEEENS4_13SM90_TMA_LOADENS4_14ComposedLayoutINS4_7SwizzleILi2ELi4ELi3EEENS4_18smem_ptr_flag_bitsILi16EEENSS_INS5_IJNSA_ILi8EEESG_EEENS5_IJSG_SB_EEEEEEEvNS4_8identityESZ_S19_vS1A_EENS_8epilogue10collective18CollectiveEpilogueINS1C_23Sm100TmaWarpSpecializedILi2ELi1ELi40ELb1ELb0EEEJSH_NS5_IJNSS_ISE_SB_EENSS_ISF_SB_EEEEESI_SJ_SI_SJ_NS1C_6fusion15FusionCallbacksIS1G_NS1K_17LinearCombinationISI_fSI_fLNS_15FloatRoundStyleE2EEESH_S1J_JEEENS4_5SM1004TMEM4LOAD26SM100_TMEM_LOAD_16dp256b2xESZ_NS10_INS11_ILi1ELi4ELi3EEES14_NSS_INS5_IJS15_NSA_ILi16EEEEEENS5_IJS1V_SB_EEEEEEENS4_17SM75_U32x4_LDSM_NENS4_14SM90_TMA_STOREES1Z_NS4_17SM90_U32x4_STSM_NENS4_39AutoVectorizingCopyWithAssumedAlignmentILi128EEEEEEvvEEEEvNT_6ParamsE) ;  /* 0xffffff7402447950 */ /* 0x000fea0003c3ffff */
.L_x_195:
[----:B------:R-:W-:-:S00]  /*8af0*/  BRA `(.L_x_195) ;  /* 0xfffffffc00fc7947 */ /* 0x000fc0000383ffff */
[----:B------:R-:W-:-:S00]  /*8b00*/  NOP ;  /* 0x0000000000007918 */ /* 0x000fc00000000000 */
[----:B------:R-:W-:-:S00]  /*8b10*/  NOP ;  /* 0x0000000000007918 */ /* 0x000fc00000000000 */
[----:B------:R-:W-:-:S00]  /*8b20*/  NOP ;  /* 0x0000000000007918 */ /* 0x000fc00000000000 */
[----:B------:R-:W-:-:S00]  /*8b30*/  NOP ;  /* 0x0000000000007918 */ /* 0x000fc00000000000 */
[----:B------:R-:W-:-:S00]  /*8b40*/  NOP ;  /* 0x0000000000007918 */ /* 0x000fc00000000000 */
[----:B------:R-:W-:-:S00]  /*8b50*/  NOP ;  /* 0x0000000000007918 */ /* 0x000fc00000000000 */
[----:B------:R-:W-:-:S00]  /*8b60*/  NOP ;  /* 0x0000000000007918 */ /* 0x000fc00000000000 */
[----:B------:R-:W-:-:S00]  /*8b70*/  NOP ;  /* 0x0000000000007918 */ /* 0x000fc00000000000 */
.L_x_196:


//--------------------- .nv.global.init           --------------------------
	.section	.nv.global.init,"aw",@progbits
.nv.global.init:
	.type		$str$27,@object
	.size		$str$27,($str$28 - $str$27)
$str$27:
        /*0000*/ 	.byte	0x28, 0x61, 0x64, 0x64, 0x72, 0x65, 0x73, 0x73, 0x20, 0x26, 0x20, 0x6d, 0x61, 0x73, 0x6b, 0x29
        /*0010*/ 	.byte	0x20, 0x3d, 0x3d, 0x20, 0x30, 0x00
	.type		$str$28,@object
	.size		$str$28,($str$26 - $str$28)
$str$28:
        /*0016*/ 	.byte	0x2f, 0x74, 0x6d, 0x70, 0x2f, 0x63, 0x75, 0x74, 0x6c, 0x61, 0x73, 0x73, 0x5f, 0x73, 0x77, 0x65
        /*0026*/ 	.byte	0x65, 0x70, 0x5f, 0x73, 0x72, 0x63, 0x2f, 0x69, 0x6e, 0x63, 0x6c, 0x75, 0x64, 0x65, 0x2f, 0x63
        /*0036*/ 	.byte	0x75, 0x74, 0x65, 0x2f, 0x70, 0x6f, 0x69, 0x6e, 0x74, 0x65, 0x72, 0x5f, 0x66, 0x6c, 0x61, 0x67
        /*0046*/ 	.byte	0x67, 0x65, 0x64, 0x2e, 0x68, 0x70, 0x70, 0x00
	.type		$str$26,@object
	.size		$str$26,($str$25 - $str$26)
$str$26:
        /*004e*/ 	.byte	0x2f, 0x74, 0x6d, 0x70, 0x2f, 0x63, 0x75, 0x74, 0x6c, 0x61, 0x73, 0x73, 0x5f, 0x73, 0x77, 0x65
        /*005e*/ 	.byte	0x65, 0x70, 0x5f, 0x73, 0x72, 0x63, 0x2f, 0x69, 0x6e, 0x63, 0x6c, 0x75, 0x64, 0x65, 0x2f, 0x63
        /*006e*/ 	.byte	0x75, 0x74, 0x65, 0x2f, 0x61, 0x74, 0x6f, 0x6d, 0x2f, 0x63, 0x6f, 0x70, 0x79, 0x5f, 0x74, 0x72
        /*007e*/ 	.byte	0x61, 0x69, 0x74, 0x73, 0x5f, 0x73, 0x6d, 0x31, 0x30, 0x30, 0x2e, 0x68, 0x70, 0x70, 0x00
	.type		$str$25,@object
	.size		$str$25,(__unnamed_1 - $str$25)
$str$25:
        /*008d*/ 	.byte	0x28, 0x28, 0x75, 0x69, 0x6e, 0x74, 0x33, 0x32, 0x5f, 0x74, 0x28, 0x74, 0x68, 0x72, 0x65, 0x61
        /*009d*/ 	.byte	0x64, 0x49, 0x64, 0x78, 0x2e, 0x78, 0x29, 0x20, 0x2f, 0x20, 0x33, 0x32, 0x29, 0x20, 0x25, 0x20
        /*00ad*/ 	.byte	0x34, 0x29, 0x20, 0x3d, 0x3d, 0x20, 0x28, 0x28, 0x28, 0x74, 0x6d, 0x65, 0x6d, 0x5f, 0x61, 0x64
        /*00bd*/ 	.byte	0x64, 0x72, 0x20, 0x3e, 0x3e, 0x20, 0x31, 0x36, 0x29, 0x20, 0x2f, 0x20, 0x33, 0x32, 0x29, 0x20
        /*00cd*/ 	.byte	0x25, 0x20, 0x34, 0x29, 0x00
	.type		__unnamed_1,@object
	.size		__unnamed_1,(__unnamed_2 - __unnamed_1)
__unnamed_1:
        /*00d2*/ 	.byte	0x61, 0x75, 0x74, 0x6f, 0x20, 0x63, 0x75, 0x74, 0x65, 0x3a, 0x3a, 0x61, 0x73, 0x5f, 0x70, 0x6f
        /* <DEDUP_REMOVED lines=24> */
        /*0262*/ 	.byte	0x32, 0x30, 0x3e, 0x3e, 0x3e, 0x3e, 0x5d, 0x00
	.type		__unnamed_2,@object
	.size		__unnamed_2,(.L_2 - __unnamed_2)
__unnamed_2:
        /* <DEDUP_REMOVED lines=42> */
        /*050a*/ 	.byte	0x3e, 0x5d, 0x00
.L_2:


//--------------------- .nv.shared._ZN7cutlass13device_kernelINS_4gemm6kernel13GemmUniversalIN4cute5tupleIJiiiiEEENS1_10collective13CollectiveMmaINS1_35MainloopSm100TmaUmmaWarpSpecializedILi22ELi2ELi4ENS5_IJNS4_1CILi1EEESB_SB_EEEEENS5_IJNSA_ILi64EEENSA_ILi80EEENSA_ILi32EEEEEENS_6half_tENS5_IJlSB_lEEESI_SJ_NS4_8TiledMMAINS4_8MMA_AtomIJNS4_20SM100_MMA_F16BF16_SSISI_SI_fLi64ELi80ELNS4_4UMMA5MajorE0ELSO_0ELNSN_7ScaleInE0ELSP_0EEEEEENS4_6LayoutISC_NS5_IJNSA_ILi0EEEST_ST_EEEEENS5_IJNS4_10UnderscoreESW_SW_EEEEENS4_13SM90_TMA_LOADENS4_14ComposedLayoutINS4_7SwizzleILi2ELi4ELi3EEENS4_18smem_ptr_flag_bitsILi16EEENSS_INS5_IJNSA_ILi8EEESG_EEENS5_IJSG_SB_EEEEEEEvNS4_8identityESZ_S19_vS1A_EENS_8epilogue10collective18CollectiveEpilogueINS1C_23Sm100TmaWarpSpecializedILi2ELi1ELi40ELb1ELb0EEEJSH_NS5_IJNSS_ISE_SB_EENSS_ISF_SB_EEEEESI_SJ_SI_SJ_NS1C_6fusion15FusionCallbacksIS1G_NS1K_17LinearCombinationISI_fSI_fLNS_15FloatRoundStyleE2EEESH_S1J_JEEENS4_5SM1004TMEM4LOAD26SM100_TMEM_LOAD_16dp256b2xESZ_NS10_INS11_ILi1ELi4ELi3EEES14_NSS_INS5_IJS15_NSA_ILi16EEEEEENS5_IJS1V_SB_EEEEEEENS4_17SM75_U32x4_LDSM_NENS4_14SM90_TMA_STOREES1Z_NS4_17SM90_U32x4_STSM_NENS4_39AutoVectorizingCopyWithAssumedAlignmentILi128EEEEEEvvEEEEvNT_6ParamsE --------------------------
	.section	.nv.shared._ZN7cutlass13device_kernelINS_4gemm6kernel13GemmUniversalIN4cute5tupleIJiiiiEEENS1_10collective13CollectiveMmaINS1_35MainloopSm100TmaUmmaWarpSpecializedILi22ELi2ELi4ENS5_IJNS4_1CILi1EEESB_SB_EEEEENS5_IJNSA_ILi64EEENSA_ILi80EEENSA_ILi32EEEEEENS_6half_tENS5_IJlSB_lEEESI_SJ_NS4_8TiledMMAINS4_8MMA_AtomIJNS4_20SM100_MMA_F16BF16_SSISI_SI_fLi64ELi80ELNS4_4UMMA5MajorE0ELSO_0ELNSN_7ScaleInE0ELSP_0EEEEEENS4_6LayoutISC_NS5_IJNSA_ILi0EEEST_ST_EEEEENS5_IJNS4_10UnderscoreESW_SW_EEEEENS4_13SM90_TMA_LOADENS4_14ComposedLayoutINS4_7SwizzleILi2ELi4ELi3EEENS4_18smem_ptr_flag_bitsILi16EEENSS_INS5_IJNSA_ILi8EEESG_EEENS5_IJSG_SB_EEEEEEEvNS4_8identityESZ_S19_vS1A_EENS_8epilogue10collective18CollectiveEpilogueINS1C_23Sm100TmaWarpSpecializedILi2ELi1ELi40ELb1ELb0EEEJSH_NS5_IJNSS_ISE_SB_EENSS_ISF_SB_EEEEESI_SJ_SI_SJ_NS1C_6fusion15FusionCallbacksIS1G_NS1K_17LinearCombinationISI_fSI_fLNS_15FloatRoundStyleE2EEESH_S1J_JEEENS4_5SM1004TMEM4LOAD26SM100_TMEM_LOAD_16dp256b2xESZ_NS10_INS11_ILi1ELi4ELi3EEES14_NSS_INS5_IJS15_NSA_ILi16EEEEEENS5_IJS1V_SB_EEEEEEENS4_17SM75_U32x4_LDSM_NENS4_14SM90_TMA_STOREES1Z_NS4_17SM90_U32x4_STSM_NENS4_39AutoVectorizingCopyWithAssumedAlignmentILi128EEEEEEvvEEEEvNT_6ParamsE,"aw",@nobits
	.sectionflags	@""
	.align	16
	.zero		1024


//--------------------- .nv.shared.reserved.0     --------------------------
	.section	.nv.shared.reserved.0,"aw",@nobits
	.weak		__nv_reservedSMEM_offset_0_alias
	.size		__nv_reservedSMEM_offset_0_alias, 0, 64
	.other		__nv_reservedSMEM_offset_0_alias,@"STO_CUDA_RESERVED_SHARED STV_DEFAULT"
__nv_reservedSMEM_offset_0_alias:
	.zero		0
.nv.shared.reserved.0:
	.zero		64
	.weak		__nv_reservedSMEM_tcgen05_partition
	.type		__nv_reservedSMEM_tcgen05_partition,@object
	.size		__nv_reservedSMEM_tcgen05_partition,(.L_0 - __nv_reservedSMEM_tcgen05_partition)
__nv_reservedSMEM_tcgen05_partition:
	.zero		32
.L_0:


//--------------------- .nv.global                --------------------------
	.section	.nv.global,"aw",@nobits
.nv.global:
	.type		_ZN39_INTERNAL_46e9daa4_4_k_cu_60cee0b6_98974cute1_E,@object
	.size		_ZN39_INTERNAL_46e9daa4_4_k_cu_60cee0b6_98974cute1_E,(_ZN39_INTERNAL_46e9daa4_4_k_cu_60cee0b6_98974cuda3std3__45__cpo6cbeginE - _ZN39_INTERNAL_46e9daa4_4_k_cu_60cee0b6_98974cute1_E)
_ZN39_INTERNAL_46e9daa4_4_k_cu_60cee0b6_98974cute1_E:
	.zero		1
	.type		_ZN39_INTERNAL_46e9daa4_4_k_cu_60cee0b6_98974cuda3std3__45__cpo6cbeginE,@object
	.size		_ZN39_INTERNAL_46e9daa4_4_k_cu_60cee0b6_98974cuda3std3__45__cpo6cbeginE,(_ZN39_INTERNAL_46e9daa4_4_k_cu_60cee0b6_98974cuda3std3__48in_placeE - _ZN39_INTERNAL_46e9daa4_4_k_cu_60cee0b6_98974cuda3std3__45__cpo6cbeginE)
_ZN39_INTERNAL_46e9daa4_4_k_cu_60cee0b6_98974cuda3std3__45__cpo6cbeginE:
	.zero		1
	.type		_ZN39_INTERNAL_46e9daa4_4_k_cu_60cee0b6_98974cuda3std3__48in_placeE,@object
	.size		_ZN39_INTERNAL_46e9daa4_4_k_cu_60cee0b6_98974cuda3std3__48in_placeE,(_ZN39_INTERNAL_46e9daa4_4_k_cu_60cee0b6_98974cuda3std6ranges3__45__cpo9iter_moveE - _ZN39_INTERNAL_46e9daa4_4_k_cu_60cee0b6_98974cuda3std3__48in_placeE)
_ZN39_INTERNAL_46e9daa4_4_k_cu_60cee0b6_98974cuda3std3__48in_placeE:
	.zero		1
	.type		_ZN39_INTERNAL_46e9daa4_4_k_cu_60cee0b6_98974cuda3std6ranges3__45__cpo9iter_moveE,@object
	.size		_ZN39_INTERNAL_46e9daa4_4_k_cu_60cee0b6_98974cuda3std6ranges3__45__cpo9iter_moveE,(_ZN39_INTERNAL_46e9daa4_4_k_cu_60cee0b6_98974cuda3std3__45__cpo5beginE - _ZN39_INTERNAL_46e9daa4_4_k_cu_60cee0b6_98974cuda3std6ranges3__45__cpo9iter_moveE)
_ZN39_INTERNAL_46e9daa4_4_k_cu_60cee0b6_98974cuda3std6ranges3__45__cpo9iter_moveE:
	.zero		1
	.type		_ZN39_INTERNAL_46e9daa4_4_k_cu_60cee0b6_98974cuda3std3__45__cpo5beginE,@object
	.size		_ZN39_INTERNAL_46e9daa4_4_k_cu_60cee0b6_98974cuda3std3__45__cpo5beginE,(_ZN39_INTERNAL_46e9daa4_4_k_cu_60cee0b6_98974cuda3std3__441_GLOBAL__N__46e9daa4_4_k_cu_60cee0b6_98976ignoreE - _ZN39_INTERNAL_46e9daa4_4_k_cu_60cee0b6_98974cuda3std3__45__cpo5beginE)
_ZN39_INTERNAL_46e9daa4_4_k_cu_60cee0b6_98974cuda3std3__45__cpo5beginE:
	.zero		1
	.type		_ZN39_INTERNAL_46e9daa4_4_k_cu_60cee0b6_98974cuda3std3__441_GLOBAL__N__46e9daa4_4_k_cu_60cee0b6_98976ignoreE,@object
	.size		_ZN39_INTERNAL_46e9daa4_4_k_cu_60cee0b6_98974cuda3std3__441_GLOBAL__N__46e9daa4_4_k_cu_60cee0b6_98976ignoreE,(_ZN39_INTERNAL_46e9daa4_4_k_cu_60cee0b6_98974cute7productE - _ZN39_INTERNAL_46e9daa4_4_k_cu_60cee0b6_98974cuda3std3__441_GLOBAL__N__46e9daa4_4_k_cu_60cee0b6_98976ignoreE)
_ZN39_INTERNAL_46e9daa4_4_k_cu_60cee0b6_98974cuda3std3__441_GLOBAL__N__46e9daa4_4_k_cu_60cee0b6_98976ignoreE:
	.zero		1
	.type		_ZN39_INTERNAL_46e9daa4_4_k_cu_60cee0b6_98974cute7productE,@object
	.size		_ZN39_INTERNAL_46e9daa4_4_k_cu_60cee0b6_98974cute7productE,(_ZN39_INTERNAL_46e9daa4_4_k_cu_60cee0b6_98974cuda3std3__45__cpo3endE - _ZN39_INTERNAL_46e9daa4_4_k_cu_60cee0b6_98974cute7productE)
_ZN39_INTERNAL_46e9daa4_4_k_cu_60cee0b6_98974cute7productE:
	.zero		1
	.type		_ZN39_INTERNAL_46e9daa4_4_k_cu_60cee0b6_98974cuda3std3__45__cpo3endE,@object
	.size		_ZN39_INTERNAL_46e9daa4_4_k_cu_60cee0b6_98974cuda3std3__45__cpo3endE,(_ZN39_INTERNAL_46e9daa4_4_k_cu_60cee0b6_98974cuda3std3__419piecewise_constructE - _ZN39_INTERNAL_46e9daa4_4_k_cu_60cee0b6_98974cuda3std3__45__cpo3endE)
_ZN39_INTERNAL_46e9daa4_4_k_cu_60cee0b6_98974cuda3std3__45__cpo3endE:
	.zero		1
	.type		_ZN39_INTERNAL_46e9daa4_4_k_cu_60cee0b6_98974cuda3std3__419piecewise_constructE,@object
	.size		_ZN39_INTERNAL_46e9daa4_4_k_cu_60cee0b6_98974cuda3std3__419piecewise_constructE,(_ZN39_INTERNAL_46e9daa4_4_k_cu_60cee0b6_98974cuda3std3__45__cpo4cendE - _ZN39_INTERNAL_46e9daa4_4_k_cu_60cee0b6_98974cuda3std3__419piecewise_constructE)
_ZN39_INTERNAL_46e9daa4_4_k_cu_60cee0b6_98974cuda3std3__419piecewise_constructE:
	.zero		1
	.type		_ZN39_INTERNAL_46e9daa4_4_k_cu_60cee0b6_98974cuda3std3__45__cpo4cendE,@object
	.size		_ZN39_INTERNAL_46e9daa4_4_k_cu_60cee0b6_98974cuda3std3__45__cpo4cendE,(_ZN39_INTERNAL_46e9daa4_4_k_cu_60cee0b6_98974cuda3std6ranges3__45__cpo4swapE - _ZN39_INTERNAL_46e9daa4_4_k_cu_60cee0b6_98974cuda3std3__45__cpo4cendE)
_ZN39_INTERNAL_46e9daa4_4_k_cu_60cee0b6_98974cuda3std3__45__cpo4cendE:
	.zero		1
	.type		_ZN39_INTERNAL_46e9daa4_4_k_cu_60cee0b6_98974cuda3std6ranges3__45__cpo4swapE,@object
	.size		_ZN39_INTERNAL_46e9daa4_4_k_cu_60cee0b6_98974cuda3std6ranges3__45__cpo4swapE,(.L_10 - _ZN39_INTERNAL_46e9daa4_4_k_cu_60cee0b6_98974cuda3std6ranges3__45__cpo4swapE)
_ZN39_INTERNAL_46e9daa4_4_k_cu_60cee0b6_98974cuda3std6ranges3__45__cpo4swapE:
	.zero		1
.L_10:


//--------------------- .nv.constant0._ZN7cutlass13device_kernelINS_4gemm6kernel13GemmUniversalIN4cute5tupleIJiiiiEEENS1_10collective13CollectiveMmaINS1_35MainloopSm100TmaUmmaWarpSpecializedILi22ELi2ELi4ENS5_IJNS4_1CILi1EEESB_SB_EEEEENS5_IJNSA_ILi64EEENSA_ILi80EEENSA_ILi32EEEEEENS_6half_tENS5_IJlSB_lEEESI_SJ_NS4_8TiledMMAINS4_8MMA_AtomIJNS4_20SM100_MMA_F16BF16_SSISI_SI_fLi64ELi80ELNS4_4UMMA5MajorE0ELSO_0ELNSN_7ScaleInE0ELSP_0EEEEEENS4_6LayoutISC_NS5_IJNSA_ILi0EEEST_ST_EEEEENS5_IJNS4_10UnderscoreESW_SW_EEEEENS4_13SM90_TMA_LOADENS4_14ComposedLayoutINS4_7SwizzleILi2ELi4ELi3EEENS4_18smem_ptr_flag_bitsILi16EEENSS_INS5_IJNSA_ILi8EEESG_EEENS5_IJSG_SB_EEEEEEEvNS4_8identityESZ_S19_vS1A_EENS_8epilogue10collective18CollectiveEpilogueINS1C_23Sm100TmaWarpSpecializedILi2ELi1ELi40ELb1ELb0EEEJSH_NS5_IJNSS_ISE_SB_EENSS_ISF_SB_EEEEESI_SJ_SI_SJ_NS1C_6fusion15FusionCallbacksIS1G_NS1K_17LinearCombinationISI_fSI_fLNS_15FloatRoundStyleE2EEESH_S1J_JEEENS4_5SM1004TMEM4LOAD26SM100_TMEM_LOAD_16dp256b2xESZ_NS10_INS11_ILi1ELi4ELi3EEES14_NSS_INS5_IJS15_NSA_ILi16EEEEEENS5_IJS1V_SB_EEEEEEENS4_17SM75_U32x4_LDSM_NENS4_14SM90_TMA_STOREES1Z_NS4_17SM90_U32x4_STSM_NENS4_39AutoVectorizingCopyWithAssumedAlignmentILi128EEEEEEvvEEEEvNT_6ParamsE --------------------------
	.section	.nv.constant0._ZN7cutlass13device_kernelINS_4gemm6kernel13GemmUniversalIN4cute5tupleIJiiiiEEENS1_10collective13CollectiveMmaINS1_35MainloopSm100TmaUmmaWarpSpecializedILi22ELi2ELi4ENS5_IJNS4_1CILi1EEESB_SB_EEEEENS5_IJNSA_ILi64EEENSA_ILi80EEENSA_ILi32EEEEEENS_6half_tENS5_IJlSB_lEEESI_SJ_NS4_8TiledMMAINS4_8MMA_AtomIJNS4_20SM100_MMA_F16BF16_SSISI_SI_fLi64ELi80ELNS4_4UMMA5MajorE0ELSO_0ELNSN_7ScaleInE0ELSP_0EEEEEENS4_6LayoutISC_NS5_IJNSA_ILi0EEEST_ST_EEEEENS5_IJNS4_10UnderscoreESW_SW_EEEEENS4_13SM90_TMA_LOADENS4_14ComposedLayoutINS4_7SwizzleILi2ELi4ELi3EEENS4_18smem_ptr_flag_bitsILi16EEENSS_INS5_IJNSA_ILi8EEESG_EEENS5_IJSG_SB_EEEEEEEvNS4_8identityESZ_S19_vS1A_EENS_8epilogue10collective18CollectiveEpilogueINS1C_23Sm100TmaWarpSpecializedILi2ELi1ELi40ELb1ELb0EEEJSH_NS5_IJNSS_ISE_SB_EENSS_ISF_SB_EEEEESI_SJ_SI_SJ_NS1C_6fusion15FusionCallbacksIS1G_NS1K_17LinearCombinationISI_fSI_fLNS_15FloatRoundStyleE2EEESH_S1J_JEEENS4_5SM1004TMEM4LOAD26SM100_TMEM_LOAD_16dp256b2xESZ_NS10_INS11_ILi1ELi4ELi3EEES14_NSS_INS5_IJS15_NSA_ILi16EEEEEENS5_IJS1V_SB_EEEEEEENS4_17SM75_U32x4_LDSM_NENS4_14SM90_TMA_STOREES1Z_NS4_17SM90_U32x4_STSM_NENS4_39AutoVectorizingCopyWithAssumedAlignmentILi128EEEEEEvvEEEEvNT_6ParamsE,"a",@progbits
	.sectionflags	@""
	.align	4
.nv.constant0._ZN7cutlass13device_kernelINS_4gemm6kernel13GemmUniversalIN4cute5tupleIJiiiiEEENS1_10collective13CollectiveMmaINS1_35MainloopSm100TmaUmmaWarpSpecializedILi22ELi2ELi4ENS5_IJNS4_1CILi1EEESB_SB_EEEEENS5_IJNSA_ILi64EEENSA_ILi80EEENSA_ILi32EEEEEENS_6half_tENS5_IJlSB_lEEESI_SJ_NS4_8TiledMMAINS4_8MMA_AtomIJNS4_20SM100_MMA_F16BF16_SSISI_SI_fLi64ELi80ELNS4_4UMMA5MajorE0ELSO_0ELNSN_7ScaleInE0ELSP_0EEEEEENS4_6LayoutISC_NS5_IJNSA_ILi0EEEST_ST_EEEEENS5_IJNS4_10UnderscoreESW_SW_EEEEENS4_13SM90_TMA_LOADENS4_14ComposedLayoutINS4_7SwizzleILi2ELi4ELi3EEENS4_18smem_ptr_flag_bitsILi16EEENSS_INS5_IJNSA_ILi8EEESG_EEENS5_IJSG_SB_EEEEEEEvNS4_8identityESZ_S19_vS1A_EENS_8epilogue10collective18CollectiveEpilogueINS1C_23Sm100TmaWarpSpecializedILi2ELi1ELi40ELb1ELb0EEEJSH_NS5_IJNSS_ISE_SB_EENSS_ISF_SB_EEEEESI_SJ_SI_SJ_NS1C_6fusion15FusionCallbacksIS1G_NS1K_17LinearCombinationISI_fSI_fLNS_15FloatRoundStyleE2EEESH_S1J_JEEENS4_5SM1004TMEM4LOAD26SM100_TMEM_LOAD_16dp256b2xESZ_NS10_INS11_ILi1ELi4ELi3EEES14_NSS_INS5_IJS15_NSA_ILi16EEEEEENS5_IJS1V_SB_EEEEEEENS4_17SM75_U32x4_LDSM_NENS4_14SM90_TMA_STOREES1Z_NS4_17SM90_U32x4_STSM_NENS4_39AutoVectorizingCopyWithAssumedAlignmentILi128EEEEEEvvEEEEvNT_6ParamsE:
	.zero		2944


//--------------------- SYMBOLS --------------------------

	.type		.nv.reservedSmem.offset0,@object
	.size		.nv.reservedSmem.offset0,0x4
	.type		.nv.reservedSmem.cap,@object
	.size		.nv.reservedSmem.cap,0x4
	.type		__assertfail,@function
